//
// Generated by NVIDIA NVVM Compiler
//
// Compiler Build ID: CL-36424714
// Cuda compilation tools, release 13.0, V13.0.88
// Based on NVVM 20.0.0
//

.version 9.0
.target sm_100
.address_size 64

	// .globl	_Z19powerSpectrumKernelP6float2Pfi
.global .align 4 .b8 __cudart_i2opi_f[24] = {65, 144, 67, 60, 153, 149, 98, 219, 192, 221, 52, 245, 209, 87, 39, 252, 41, 21, 68, 78, 110, 131, 249, 162};

.visible .entry _Z19powerSpectrumKernelP6float2Pfi(
	.param .u64 .ptr .align 1 _Z19powerSpectrumKernelP6float2Pfi_param_0,
	.param .u64 .ptr .align 1 _Z19powerSpectrumKernelP6float2Pfi_param_1,
	.param .u32 _Z19powerSpectrumKernelP6float2Pfi_param_2
)
{
	.reg .pred 	%p<2>;
	.reg .b32 	%r<9>;
	.reg .b32 	%f<5>;
	.reg .b64 	%rd<9>;

	ld.param.u64 	%rd1, [_Z19powerSpectrumKernelP6float2Pfi_param_0];
	ld.param.u64 	%rd2, [_Z19powerSpectrumKernelP6float2Pfi_param_1];
	ld.param.u32 	%r2, [_Z19powerSpectrumKernelP6float2Pfi_param_2];
	mov.u32 	%r3, %ctaid.x;
	mov.u32 	%r4, %ntid.x;
	mov.u32 	%r5, %tid.x;
	mad.lo.s32 	%r1, %r3, %r4, %r5;
	shr.u32 	%r6, %r2, 31;
	add.s32 	%r7, %r2, %r6;
	shr.s32 	%r8, %r7, 1;
	setp.gt.s32 	%p1, %r1, %r8;
	@%p1 bra 	$L__BB0_2;
	cvta.to.global.u64 	%rd3, %rd1;
	cvta.to.global.u64 	%rd4, %rd2;
	mul.wide.s32 	%rd5, %r1, 8;
	add.s64 	%rd6, %rd3, %rd5;
	ld.global.v2.f32 	{%f1, %f2}, [%rd6];
	mul.f32 	%f3, %f2, %f2;
	fma.rn.f32 	%f4, %f1, %f1, %f3;
	mul.wide.s32 	%rd7, %r1, 4;
	add.s64 	%rd8, %rd4, %rd7;
	st.global.f32 	[%rd8], %f4;
$L__BB0_2:
	ret;

}
	// .globl	_Z21applyMelFiltersKernelPfS_S_ii
.visible .entry _Z21applyMelFiltersKernelPfS_S_ii(
	.param .u64 .ptr .align 1 _Z21applyMelFiltersKernelPfS_S_ii_param_0,
	.param .u64 .ptr .align 1 _Z21applyMelFiltersKernelPfS_S_ii_param_1,
	.param .u64 .ptr .align 1 _Z21applyMelFiltersKernelPfS_S_ii_param_2,
	.param .u32 _Z21applyMelFiltersKernelPfS_S_ii_param_3,
	.param .u32 _Z21applyMelFiltersKernelPfS_S_ii_param_4
)
{
	.reg .pred 	%p<11>;
	.reg .b32 	%r<42>;
	.reg .b32 	%f<112>;
	.reg .b64 	%rd<31>;

	ld.param.u64 	%rd11, [_Z21applyMelFiltersKernelPfS_S_ii_param_0];
	ld.param.u64 	%rd12, [_Z21applyMelFiltersKernelPfS_S_ii_param_1];
	ld.param.u64 	%rd10, [_Z21applyMelFiltersKernelPfS_S_ii_param_2];
	ld.param.u32 	%r25, [_Z21applyMelFiltersKernelPfS_S_ii_param_3];
	ld.param.u32 	%r24, [_Z21applyMelFiltersKernelPfS_S_ii_param_4];
	cvta.to.global.u64 	%rd1, %rd12;
	cvta.to.global.u64 	%rd2, %rd11;
	mov.u32 	%r26, %ctaid.x;
	mov.u32 	%r27, %ntid.x;
	mov.u32 	%r28, %tid.x;
	mad.lo.s32 	%r1, %r26, %r27, %r28;
	setp.ge.s32 	%p1, %r1, %r25;
	@%p1 bra 	$L__BB1_15;
	setp.lt.s32 	%p2, %r24, -1;
	mov.f32 	%f111, 0f00000000;
	@%p2 bra 	$L__BB1_14;
	shr.u32 	%r30, %r24, 31;
	add.s32 	%r31, %r24, %r30;
	shr.s32 	%r32, %r31, 1;
	add.s32 	%r2, %r32, 1;
	mad.lo.s32 	%r3, %r1, %r32, %r1;
	and.b32  	%r4, %r2, 15;
	setp.lt.u32 	%p3, %r32, 15;
	mov.f32 	%f111, 0f00000000;
	mov.b32 	%r38, 0;
	@%p3 bra 	$L__BB1_5;
	and.b32  	%r38, %r2, -16;
	neg.s32 	%r36, %r38;
	add.s64 	%rd29, %rd2, 32;
	add.s64 	%rd4, %rd1, 32;
	mov.f32 	%f111, 0f00000000;
	mov.u32 	%r35, %r3;
$L__BB1_4:
	.pragma "nounroll";
	mul.wide.s32 	%rd13, %r35, 4;
	add.s64 	%rd14, %rd4, %rd13;
	ld.global.f32 	%f18, [%rd29+-32];
	ld.global.f32 	%f19, [%rd14+-32];
	fma.rn.f32 	%f20, %f18, %f19, %f111;
	ld.global.f32 	%f21, [%rd29+-28];
	ld.global.f32 	%f22, [%rd14+-28];
	fma.rn.f32 	%f23, %f21, %f22, %f20;
	ld.global.f32 	%f24, [%rd29+-24];
	ld.global.f32 	%f25, [%rd14+-24];
	fma.rn.f32 	%f26, %f24, %f25, %f23;
	ld.global.f32 	%f27, [%rd29+-20];
	ld.global.f32 	%f28, [%rd14+-20];
	fma.rn.f32 	%f29, %f27, %f28, %f26;
	ld.global.f32 	%f30, [%rd29+-16];
	ld.global.f32 	%f31, [%rd14+-16];
	fma.rn.f32 	%f32, %f30, %f31, %f29;
	ld.global.f32 	%f33, [%rd29+-12];
	ld.global.f32 	%f34, [%rd14+-12];
	fma.rn.f32 	%f35, %f33, %f34, %f32;
	ld.global.f32 	%f36, [%rd29+-8];
	ld.global.f32 	%f37, [%rd14+-8];
	fma.rn.f32 	%f38, %f36, %f37, %f35;
	ld.global.f32 	%f39, [%rd29+-4];
	ld.global.f32 	%f40, [%rd14+-4];
	fma.rn.f32 	%f41, %f39, %f40, %f38;
	ld.global.f32 	%f42, [%rd29];
	ld.global.f32 	%f43, [%rd14];
	fma.rn.f32 	%f44, %f42, %f43, %f41;
	ld.global.f32 	%f45, [%rd29+4];
	ld.global.f32 	%f46, [%rd14+4];
	fma.rn.f32 	%f47, %f45, %f46, %f44;
	ld.global.f32 	%f48, [%rd29+8];
	ld.global.f32 	%f49, [%rd14+8];
	fma.rn.f32 	%f50, %f48, %f49, %f47;
	ld.global.f32 	%f51, [%rd29+12];
	ld.global.f32 	%f52, [%rd14+12];
	fma.rn.f32 	%f53, %f51, %f52, %f50;
	ld.global.f32 	%f54, [%rd29+16];
	ld.global.f32 	%f55, [%rd14+16];
	fma.rn.f32 	%f56, %f54, %f55, %f53;
	ld.global.f32 	%f57, [%rd29+20];
	ld.global.f32 	%f58, [%rd14+20];
	fma.rn.f32 	%f59, %f57, %f58, %f56;
	ld.global.f32 	%f60, [%rd29+24];
	ld.global.f32 	%f61, [%rd14+24];
	fma.rn.f32 	%f62, %f60, %f61, %f59;
	ld.global.f32 	%f63, [%rd29+28];
	ld.global.f32 	%f64, [%rd14+28];
	fma.rn.f32 	%f111, %f63, %f64, %f62;
	add.s32 	%r36, %r36, 16;
	add.s64 	%rd29, %rd29, 64;
	add.s32 	%r35, %r35, 16;
	setp.ne.s32 	%p4, %r36, 0;
	@%p4 bra 	$L__BB1_4;
$L__BB1_5:
	setp.eq.s32 	%p5, %r4, 0;
	@%p5 bra 	$L__BB1_14;
	and.b32  	%r12, %r2, 7;
	setp.lt.u32 	%p6, %r4, 8;
	@%p6 bra 	$L__BB1_8;
	mul.wide.u32 	%rd15, %r38, 4;
	add.s64 	%rd16, %rd2, %rd15;
	ld.global.f32 	%f66, [%rd16];
	add.s32 	%r33, %r38, %r3;
	mul.wide.s32 	%rd17, %r33, 4;
	add.s64 	%rd18, %rd1, %rd17;
	ld.global.f32 	%f67, [%rd18];
	fma.rn.f32 	%f68, %f66, %f67, %f111;
	ld.global.f32 	%f69, [%rd16+4];
	ld.global.f32 	%f70, [%rd18+4];
	fma.rn.f32 	%f71, %f69, %f70, %f68;
	ld.global.f32 	%f72, [%rd16+8];
	ld.global.f32 	%f73, [%rd18+8];
	fma.rn.f32 	%f74, %f72, %f73, %f71;
	ld.global.f32 	%f75, [%rd16+12];
	ld.global.f32 	%f76, [%rd18+12];
	fma.rn.f32 	%f77, %f75, %f76, %f74;
	ld.global.f32 	%f78, [%rd16+16];
	ld.global.f32 	%f79, [%rd18+16];
	fma.rn.f32 	%f80, %f78, %f79, %f77;
	ld.global.f32 	%f81, [%rd16+20];
	ld.global.f32 	%f82, [%rd18+20];
	fma.rn.f32 	%f83, %f81, %f82, %f80;
	ld.global.f32 	%f84, [%rd16+24];
	ld.global.f32 	%f85, [%rd18+24];
	fma.rn.f32 	%f86, %f84, %f85, %f83;
	ld.global.f32 	%f87, [%rd16+28];
	ld.global.f32 	%f88, [%rd18+28];
	fma.rn.f32 	%f111, %f87, %f88, %f86;
	add.s32 	%r38, %r38, 8;
$L__BB1_8:
	setp.eq.s32 	%p7, %r12, 0;
	@%p7 bra 	$L__BB1_14;
	and.b32  	%r15, %r2, 3;
	setp.lt.u32 	%p8, %r12, 4;
	@%p8 bra 	$L__BB1_11;
	mul.wide.u32 	%rd19, %r38, 4;
	add.s64 	%rd20, %rd2, %rd19;
	ld.global.f32 	%f90, [%rd20];
	add.s32 	%r34, %r38, %r3;
	mul.wide.s32 	%rd21, %r34, 4;
	add.s64 	%rd22, %rd1, %rd21;
	ld.global.f32 	%f91, [%rd22];
	fma.rn.f32 	%f92, %f90, %f91, %f111;
	ld.global.f32 	%f93, [%rd20+4];
	ld.global.f32 	%f94, [%rd22+4];
	fma.rn.f32 	%f95, %f93, %f94, %f92;
	ld.global.f32 	%f96, [%rd20+8];
	ld.global.f32 	%f97, [%rd22+8];
	fma.rn.f32 	%f98, %f96, %f97, %f95;
	ld.global.f32 	%f99, [%rd20+12];
	ld.global.f32 	%f100, [%rd22+12];
	fma.rn.f32 	%f111, %f99, %f100, %f98;
	add.s32 	%r38, %r38, 4;
$L__BB1_11:
	setp.eq.s32 	%p9, %r15, 0;
	@%p9 bra 	$L__BB1_14;
	add.s32 	%r41, %r38, %r3;
	mul.wide.u32 	%rd23, %r38, 4;
	add.s64 	%rd30, %rd2, %rd23;
	neg.s32 	%r40, %r15;
$L__BB1_13:
	.pragma "nounroll";
	mul.wide.s32 	%rd24, %r41, 4;
	add.s64 	%rd25, %rd1, %rd24;
	ld.global.f32 	%f101, [%rd30];
	ld.global.f32 	%f102, [%rd25];
	fma.rn.f32 	%f111, %f101, %f102, %f111;
	add.s32 	%r41, %r41, 1;
	add.s64 	%rd30, %rd30, 4;
	add.s32 	%r40, %r40, 1;
	setp.ne.s32 	%p10, %r40, 0;
	@%p10 bra 	$L__BB1_13;
$L__BB1_14:
	cvta.to.global.u64 	%rd26, %rd10;
	mul.wide.s32 	%rd27, %r1, 4;
	add.s64 	%rd28, %rd26, %rd27;
	st.global.f32 	[%rd28], %f111;
$L__BB1_15:
	ret;

}
	// .globl	_Z9logKernelPfS_i
.visible .entry _Z9logKernelPfS_i(
	.param .u64 .ptr .align 1 _Z9logKernelPfS_i_param_0,
	.param .u64 .ptr .align 1 _Z9logKernelPfS_i_param_1,
	.param .u32 _Z9logKernelPfS_i_param_2
)
{
	.reg .pred 	%p<5>;
	.reg .b32 	%r<10>;
	.reg .b32 	%f<24>;
	.reg .b64 	%rd<8>;

	ld.param.u64 	%rd1, [_Z9logKernelPfS_i_param_0];
	ld.param.u64 	%rd2, [_Z9logKernelPfS_i_param_1];
	ld.param.u32 	%r2, [_Z9logKernelPfS_i_param_2];
	mov.u32 	%r3, %ctaid.x;
	mov.u32 	%r4, %ntid.x;
	mov.u32 	%r5, %tid.x;
	mad.lo.s32 	%r1, %r3, %r4, %r5;
	setp.ge.s32 	%p1, %r1, %r2;
	@%p1 bra 	$L__BB2_2;
	cvta.to.global.u64 	%rd3, %rd1;
	cvta.to.global.u64 	%rd4, %rd2;
	mul.wide.s32 	%rd5, %r1, 4;
	add.s64 	%rd6, %rd3, %rd5;
	ld.global.f32 	%f1, [%rd6];
	add.f32 	%f2, %f1, 0f358637BD;
	setp.lt.f32 	%p2, %f2, 0f00800000;
	mul.f32 	%f3, %f2, 0f4B000000;
	selp.f32 	%f4, %f3, %f2, %p2;
	selp.f32 	%f5, 0fC1B80000, 0f00000000, %p2;
	mov.b32 	%r6, %f4;
	add.s32 	%r7, %r6, -1059760811;
	and.b32  	%r8, %r7, -8388608;
	sub.s32 	%r9, %r6, %r8;
	mov.b32 	%f6, %r9;
	cvt.rn.f32.s32 	%f7, %r8;
	fma.rn.f32 	%f8, %f7, 0f34000000, %f5;
	add.f32 	%f9, %f6, 0fBF800000;
	fma.rn.f32 	%f10, %f9, 0fBE055027, 0f3E1039F6;
	fma.rn.f32 	%f11, %f10, %f9, 0fBDF8CDCC;
	fma.rn.f32 	%f12, %f11, %f9, 0f3E0F2955;
	fma.rn.f32 	%f13, %f12, %f9, 0fBE2AD8B9;
	fma.rn.f32 	%f14, %f13, %f9, 0f3E4CED0B;
	fma.rn.f32 	%f15, %f14, %f9, 0fBE7FFF22;
	fma.rn.f32 	%f16, %f15, %f9, 0f3EAAAA78;
	fma.rn.f32 	%f17, %f16, %f9, 0fBF000000;
	mul.f32 	%f18, %f9, %f17;
	fma.rn.f32 	%f19, %f18, %f9, %f9;
	fma.rn.f32 	%f20, %f8, 0f3F317218, %f19;
	setp.gt.u32 	%p3, %r6, 2139095039;
	fma.rn.f32 	%f21, %f4, 0f7F800000, 0f7F800000;
	selp.f32 	%f22, %f21, %f20, %p3;
	setp.eq.f32 	%p4, %f4, 0f00000000;
	selp.f32 	%f23, 0fFF800000, %f22, %p4;
	add.s64 	%rd7, %rd4, %rd5;
	st.global.f32 	[%rd7], %f23;
$L__BB2_2:
	ret;

}
	// .globl	_Z9dctKernelPfS_iif
.visible .entry _Z9dctKernelPfS_iif(
	.param .u64 .ptr .align 1 _Z9dctKernelPfS_iif_param_0,
	.param .u64 .ptr .align 1 _Z9dctKernelPfS_iif_param_1,
	.param .u32 _Z9dctKernelPfS_iif_param_2,
	.param .u32 _Z9dctKernelPfS_iif_param_3,
	.param .f32 _Z9dctKernelPfS_iif_param_4
)
{
	.local .align 4 .b8 	__local_depot3[28];
	.reg .b64 	%SP;
	.reg .b64 	%SPL;
	.reg .pred 	%p<12>;
	.reg .b32 	%r<51>;
	.reg .b32 	%f<38>;
	.reg .b64 	%rd<29>;
	.reg .b64 	%fd<10>;

	mov.u64 	%SPL, __local_depot3;
	ld.param.u64 	%rd10, [_Z9dctKernelPfS_iif_param_0];
	ld.param.u64 	%rd11, [_Z9dctKernelPfS_iif_param_1];
	ld.param.u32 	%r18, [_Z9dctKernelPfS_iif_param_2];
	ld.param.u32 	%r19, [_Z9dctKernelPfS_iif_param_3];
	ld.param.f32 	%f11, [_Z9dctKernelPfS_iif_param_4];
	add.u64 	%rd1, %SPL, 0;
	mov.u32 	%r20, %ctaid.x;
	mov.u32 	%r21, %ntid.x;
	mov.u32 	%r22, %tid.x;
	mad.lo.s32 	%r1, %r20, %r21, %r22;
	setp.ge.s32 	%p1, %r1, %r19;
	@%p1 bra 	$L__BB3_13;
	setp.lt.s32 	%p2, %r18, 1;
	mov.f32 	%f37, 0f00000000;
	@%p2 bra 	$L__BB3_12;
	cvt.rn.f64.s32 	%fd3, %r1;
	mul.f64 	%fd1, %fd3, 0d400921FB54442EEA;
	cvt.rn.f64.u32 	%fd2, %r18;
	cvta.to.global.u64 	%rd2, %rd10;
	mov.f32 	%f37, 0f00000000;
	mov.b32 	%r46, 0;
	mov.u64 	%rd15, __cudart_i2opi_f;
$L__BB3_3:
	cvt.rn.f64.u32 	%fd4, %r46;
	add.f64 	%fd5, %fd4, 0d3FE0000000000000;
	mul.f64 	%fd6, %fd1, %fd5;
	div.rn.f64 	%fd7, %fd6, %fd2;
	cvt.rn.f32.f64 	%f2, %fd7;
	mul.wide.u32 	%rd13, %r46, 4;
	add.s64 	%rd14, %rd2, %rd13;
	ld.global.f32 	%f3, [%rd14];
	mul.f32 	%f14, %f2, 0f3F22F983;
	cvt.rni.s32.f32 	%r50, %f14;
	cvt.rn.f32.s32 	%f15, %r50;
	fma.rn.f32 	%f16, %f15, 0fBFC90FDA, %f2;
	fma.rn.f32 	%f17, %f15, 0fB3A22168, %f16;
	fma.rn.f32 	%f36, %f15, 0fA7C234C5, %f17;
	abs.f32 	%f5, %f2;
	setp.ltu.f32 	%p3, %f5, 0f47CE4780;
	@%p3 bra 	$L__BB3_11;
	setp.neu.f32 	%p4, %f5, 0f7F800000;
	@%p4 bra 	$L__BB3_6;
	mov.f32 	%f20, 0f00000000;
	mul.rn.f32 	%f36, %f2, %f20;
	mov.b32 	%r50, 0;
	bra.uni 	$L__BB3_11;
$L__BB3_6:
	mov.b32 	%r4, %f2;
	shl.b32 	%r25, %r4, 8;
	or.b32  	%r5, %r25, -2147483648;
	mov.b64 	%rd28, 0;
	mov.b32 	%r47, 0;
	mov.u64 	%rd26, %rd15;
	mov.u64 	%rd27, %rd1;
$L__BB3_7:
	.pragma "nounroll";
	ld.global.nc.u32 	%r26, [%rd26];
	mad.wide.u32 	%rd17, %r26, %r5, %rd28;
	shr.u64 	%rd28, %rd17, 32;
	st.local.u32 	[%rd27], %rd17;
	add.s32 	%r47, %r47, 1;
	add.s64 	%rd27, %rd27, 4;
	add.s64 	%rd26, %rd26, 4;
	setp.ne.s32 	%p5, %r47, 6;
	@%p5 bra 	$L__BB3_7;
	shr.u32 	%r27, %r4, 23;
	st.local.u32 	[%rd1+24], %rd28;
	and.b32  	%r8, %r27, 31;
	and.b32  	%r28, %r27, 224;
	add.s32 	%r29, %r28, -128;
	shr.u32 	%r30, %r29, 5;
	mul.wide.u32 	%rd18, %r30, 4;
	sub.s64 	%rd9, %rd1, %rd18;
	ld.local.u32 	%r48, [%rd9+24];
	ld.local.u32 	%r49, [%rd9+20];
	setp.eq.s32 	%p6, %r8, 0;
	@%p6 bra 	$L__BB3_10;
	shf.l.wrap.b32 	%r48, %r49, %r48, %r8;
	ld.local.u32 	%r31, [%rd9+16];
	shf.l.wrap.b32 	%r49, %r31, %r49, %r8;
$L__BB3_10:
	shr.u32 	%r32, %r48, 30;
	shf.l.wrap.b32 	%r33, %r49, %r48, 2;
	shl.b32 	%r34, %r49, 2;
	shr.u32 	%r35, %r33, 31;
	add.s32 	%r36, %r35, %r32;
	neg.s32 	%r37, %r36;
	setp.lt.s32 	%p7, %r4, 0;
	selp.b32 	%r50, %r37, %r36, %p7;
	xor.b32  	%r38, %r33, %r4;
	shr.s32 	%r39, %r33, 31;
	xor.b32  	%r40, %r39, %r33;
	xor.b32  	%r41, %r39, %r34;
	cvt.u64.u32 	%rd19, %r40;
	shl.b64 	%rd20, %rd19, 32;
	cvt.u64.u32 	%rd21, %r41;
	or.b64  	%rd22, %rd20, %rd21;
	cvt.rn.f64.s64 	%fd8, %rd22;
	mul.f64 	%fd9, %fd8, 0d3BF921FB54442D19;
	cvt.rn.f32.f64 	%f18, %fd9;
	neg.f32 	%f19, %f18;
	setp.lt.s32 	%p8, %r38, 0;
	selp.f32 	%f36, %f19, %f18, %p8;
$L__BB3_11:
	add.s32 	%r43, %r50, 1;
	mul.rn.f32 	%f21, %f36, %f36;
	and.b32  	%r44, %r50, 1;
	setp.eq.b32 	%p9, %r44, 1;
	selp.f32 	%f22, %f36, 0f3F800000, %p9;
	fma.rn.f32 	%f23, %f21, %f22, 0f00000000;
	fma.rn.f32 	%f24, %f21, 0f37CBAC00, 0fBAB607ED;
	selp.f32 	%f25, 0fB94D4153, %f24, %p9;
	selp.f32 	%f26, 0f3C0885E4, 0f3D2AAABB, %p9;
	fma.rn.f32 	%f27, %f25, %f21, %f26;
	selp.f32 	%f28, 0fBE2AAAA8, 0fBEFFFFFF, %p9;
	fma.rn.f32 	%f29, %f27, %f21, %f28;
	fma.rn.f32 	%f30, %f29, %f23, %f22;
	and.b32  	%r45, %r43, 2;
	setp.eq.s32 	%p10, %r45, 0;
	mov.f32 	%f31, 0f00000000;
	sub.f32 	%f32, %f31, %f30;
	selp.f32 	%f33, %f30, %f32, %p10;
	fma.rn.f32 	%f37, %f3, %f33, %f37;
	add.s32 	%r46, %r46, 1;
	setp.ne.s32 	%p11, %r46, %r18;
	@%p11 bra 	$L__BB3_3;
$L__BB3_12:
	mul.f32 	%f34, %f11, %f37;
	cvta.to.global.u64 	%rd23, %rd11;
	mul.wide.s32 	%rd24, %r1, 4;
	add.s64 	%rd25, %rd23, %rd24;
	st.global.f32 	[%rd25], %f34;
$L__BB3_13:
	ret;

}


// ===== COMPILED SASS (sm_100) =====

	.target	sm_100

	.elftype	@"ET_EXEC"


//--------------------- .note.nv.tkinfo           --------------------------
	.section	.note.nv.tkinfo,"",@"SHT_NOTE"
	.sectionflags	@"SHF_NOTE_NV_TKINFO"
	.tkinfo
        /*0018*/ 	.word	0x00000002
        /*0030*/ 	.string	""
        /*0030*/ 	.string	"ptxas"
        /*0030*/ 	.string	"Cuda compilation tools, release 13.0, V13.0.88"
        /*0030*/ 	.string	"Build cuda_13.0.r13.0/compiler.36424714_0"
        /*0030*/ 	.string	"-arch sm_100 -m 64 "



//--------------------- .note.nv.cuinfo           --------------------------
	.section	.note.nv.cuinfo,"",@"SHT_NOTE"
	.sectionflags	@"SHF_NOTE_NV_CUINFO"
        /*0018*/ 	.short	0x0002
        /*001a*/ 	.short	0x0064
        /*001c*/ 	.short	0x0082
	.zero		2


//--------------------- .nv.info                  --------------------------
	.section	.nv.info,"",@"SHT_CUDA_INFO"
	.align	4


	//----- nvinfo : EIATTR_REGCOUNT
	.align		4
        /*0000*/ 	.byte	0x04, 0x2f
        /*0002*/ 	.short	(.L_2 - .L_1)
	.align		4
.L_1:
        /*0004*/ 	.word	index@(_Z19powerSpectrumKernelP6float2Pfi)
        /*0008*/ 	.word	0x0000000c


	//----- nvinfo : EIATTR_FRAME_SIZE
	.align		4
.L_2:
        /*000c*/ 	.byte	0x04, 0x11
        /*000e*/ 	.short	(.L_4 - .L_3)
	.align		4
.L_3:
        /*0010*/ 	.word	index@(_Z19powerSpectrumKernelP6float2Pfi)
        /*0014*/ 	.word	0x00000000


	//----- nvinfo : EIATTR_REGCOUNT
	.align		4
.L_4:
        /*0018*/ 	.byte	0x04, 0x2f
        /*001a*/ 	.short	(.L_6 - .L_5)
	.align		4
.L_5:
        /*001c*/ 	.word	index@(_Z21applyMelFiltersKernelPfS_S_ii)
        /*0020*/ 	.word	0x0000001f


	//----- nvinfo : EIATTR_FRAME_SIZE
	.align		4
.L_6:
        /*0024*/ 	.byte	0x04, 0x11
        /*0026*/ 	.short	(.L_8 - .L_7)
	.align		4
.L_7:
        /*0028*/ 	.word	index@(_Z21applyMelFiltersKernelPfS_S_ii)
        /*002c*/ 	.word	0x00000000


	//----- nvinfo : EIATTR_REGCOUNT
	.align		4
.L_8:
        /*0030*/ 	.byte	0x04, 0x2f
        /*0032*/ 	.short	(.L_10 - .L_9)
	.align		4
.L_9:
        /*0034*/ 	.word	index@(_Z9logKernelPfS_i)
        /*0038*/ 	.word	0x0000000c


	//----- nvinfo : EIATTR_FRAME_SIZE
	.align		4
.L_10:
        /*003c*/ 	.byte	0x04, 0x11
        /*003e*/ 	.short	(.L_12 - .L_11)
	.align		4
.L_11:
        /*0040*/ 	.word	index@(_Z9logKernelPfS_i)
        /*0044*/ 	.word	0x00000000


	//----- nvinfo : EIATTR_REGCOUNT
	.align		4
.L_12:
        /*0048*/ 	.byte	0x04, 0x2f
        /*004a*/ 	.short	(.L_14 - .L_13)
	.align		4
.L_13:
        /*004c*/ 	.word	index@(_Z9dctKernelPfS_iif)
        /*0050*/ 	.word	0x0000001c


	//----- nvinfo : EIATTR_FRAME_SIZE
	.align		4
.L_14:
        /*0054*/ 	.byte	0x04, 0x11
        /*0056*/ 	.short	(.L_16 - .L_15)
	.align		4
.L_15:
        /*0058*/ 	.word	index@($__internal_0_$__cuda_sm20_div_rn_f64_full)
        /*005c*/ 	.word	0x00000020


	//----- nvinfo : EIATTR_FRAME_SIZE
	.align		4
.L_16:
        /*0060*/ 	.byte	0x04, 0x11
        /*0062*/ 	.short	(.L_18 - .L_17)
	.align		4
.L_17:
        /*0064*/ 	.word	index@(_Z9dctKernelPfS_iif)
        /*0068*/ 	.word	0x00000020


	//----- nvinfo : EIATTR_MIN_STACK_SIZE
	.align		4
.L_18:
        /*006c*/ 	.byte	0x04, 0x12
        /*006e*/ 	.short	(.L_20 - .L_19)
	.align		4
.L_19:
        /*0070*/ 	.word	index@(_Z9dctKernelPfS_iif)
        /*0074*/ 	.word	0x00000020


	//----- nvinfo : EIATTR_MIN_STACK_SIZE
	.align		4
.L_20:
        /*0078*/ 	.byte	0x04, 0x12
        /*007a*/ 	.short	(.L_22 - .L_21)
	.align		4
.L_21:
        /*007c*/ 	.word	index@(_Z9logKernelPfS_i)
        /*0080*/ 	.word	0x00000000


	//----- nvinfo : EIATTR_MIN_STACK_SIZE
	.align		4
.L_22:
        /*0084*/ 	.byte	0x04, 0x12
        /*0086*/ 	.short	(.L_24 - .L_23)
	.align		4
.L_23:
        /*0088*/ 	.word	index@(_Z21applyMelFiltersKernelPfS_S_ii)
        /*008c*/ 	.word	0x00000000


	//----- nvinfo : EIATTR_MIN_STACK_SIZE
	.align		4
.L_24:
        /*0090*/ 	.byte	0x04, 0x12
        /*0092*/ 	.short	(.L_26 - .L_25)
	.align		4
.L_25:
        /*0094*/ 	.word	index@(_Z19powerSpectrumKernelP6float2Pfi)
        /*0098*/ 	.word	0x00000000
.L_26:


//--------------------- .nv.compat                --------------------------
	.section	.nv.compat,"",@"SHT_CUDA_COMPAT_INFO"
	.align	4
        /*0000*/ 	.byte	0x02, 0x09, 0x00, 0x00, 0x02, 0x02, 0x01, 0x00, 0x02, 0x05, 0x05, 0x00, 0x03, 0x07, 0x01, 0x01
        /*0010*/ 	.byte	0x02, 0x03, 0x00, 0x00, 0x02, 0x06, 0x01, 0x00, 0x04, 0x0b, 0x08, 0x00, 0x01, 0x00, 0x00, 0x00
        /*0020*/ 	.byte	0x00, 0x00, 0x00, 0x00


//--------------------- .nv.info._Z9dctKernelPfS_iif --------------------------
	.section	.nv.info._Z9dctKernelPfS_iif,"",@"SHT_CUDA_INFO"
	.sectionflags	@""
	.align	4


	//----- nvinfo : EIATTR_CUDA_API_VERSION
	.align		4
        /*0000*/ 	.byte	0x04, 0x37
        /*0002*/ 	.short	(.L_28 - .L_27)
.L_27:
        /*0004*/ 	.word	0x00000082


	//----- nvinfo : EIATTR_KPARAM_INFO
	.align		4
.L_28:
        /*0008*/ 	.byte	0x04, 0x17
        /*000a*/ 	.short	(.L_30 - .L_29)
.L_29:
        /*000c*/ 	.word	0x00000000
        /*0010*/ 	.short	0x0004
        /*0012*/ 	.short	0x0018
        /*0014*/ 	.byte	0x00, 0xf0, 0x11, 0x00


	//----- nvinfo : EIATTR_KPARAM_INFO
	.align		4
.L_30:
        /*0018*/ 	.byte	0x04, 0x17
        /*001a*/ 	.short	(.L_32 - .L_31)
.L_31:
        /*001c*/ 	.word	0x00000000
        /*0020*/ 	.short	0x0003
        /*0022*/ 	.short	0x0014
        /*0024*/ 	.byte	0x00, 0xf0, 0x11, 0x00


	//----- nvinfo : EIATTR_KPARAM_INFO
	.align		4
.L_32:
        /*0028*/ 	.byte	0x04, 0x17
        /*002a*/ 	.short	(.L_34 - .L_33)
.L_33:
        /*002c*/ 	.word	0x00000000
        /*0030*/ 	.short	0x0002
        /*0032*/ 	.short	0x0010
        /*0034*/ 	.byte	0x00, 0xf0, 0x11, 0x00


	//----- nvinfo : EIATTR_KPARAM_INFO
	.align		4
.L_34:
        /*0038*/ 	.byte	0x04, 0x17
        /*003a*/ 	.short	(.L_36 - .L_35)
.L_35:
        /*003c*/ 	.word	0x00000000
        /*0040*/ 	.short	0x0001
        /*0042*/ 	.short	0x0008
        /*0044*/ 	.byte	0x00, 0xf5, 0x21, 0x00


	//----- nvinfo : EIATTR_KPARAM_INFO
	.align		4
.L_36:
        /*0048*/ 	.byte	0x04, 0x17
        /*004a*/ 	.short	(.L_38 - .L_37)
.L_37:
        /*004c*/ 	.word	0x00000000
        /*0050*/ 	.short	0x0000
        /*0052*/ 	.short	0x0000
        /*0054*/ 	.byte	0x00, 0xf5, 0x21, 0x00


	//----- nvinfo : EIATTR_SPARSE_MMA_MASK
	.align		4
.L_38:
        /*0058*/ 	.byte	0x03, 0x50
        /*005a*/ 	.short	0x0000


	//----- nvinfo : EIATTR_MAXREG_COUNT
	.align		4
        /*005c*/ 	.byte	0x03, 0x1b
        /*005e*/ 	.short	0x00ff


	//----- nvinfo : EIATTR_MERCURY_ISA_VERSION
	.align		4
        /*0060*/ 	.byte	0x03, 0x5f
        /*0062*/ 	.short	0x0101


	//----- nvinfo : EIATTR_VRC_CTA_INIT_COUNT
	.align		4
        /*0064*/ 	.byte	0x02, 0x4a
	.zero		1
	.zero		1


	//----- nvinfo : EIATTR_EXIT_INSTR_OFFSETS
	.align		4
        /*0068*/ 	.byte	0x04, 0x1c
        /*006a*/ 	.short	(.L_40 - .L_39)


	//   ....[0]....
.L_39:
        /*006c*/ 	.word	0x00000080


	//   ....[1]....
        /*0070*/ 	.word	0x000008d0


	//----- nvinfo : EIATTR_CRS_STACK_SIZE
	.align		4
.L_40:
        /*0074*/ 	.byte	0x04, 0x1e
        /*0076*/ 	.short	(.L_42 - .L_41)
.L_41:
        /*0078*/ 	.word	0x00000000


	//----- nvinfo : EIATTR_CBANK_PARAM_SIZE
	.align		4
.L_42:
        /*007c*/ 	.byte	0x03, 0x19
        /*007e*/ 	.short	0x001c


	//----- nvinfo : EIATTR_PARAM_CBANK
	.align		4
        /*0080*/ 	.byte	0x04, 0x0a
        /*0082*/ 	.short	(.L_44 - .L_43)
	.align		4
.L_43:
        /*0084*/ 	.word	index@(.nv.constant0._Z9dctKernelPfS_iif)
        /*0088*/ 	.short	0x0380
        /*008a*/ 	.short	0x001c


	//----- nvinfo : EIATTR_SW_WAR
	.align		4
.L_44:
        /*008c*/ 	.byte	0x04, 0x36
        /*008e*/ 	.short	(.L_46 - .L_45)
.L_45:
        /*0090*/ 	.word	0x00000008
.L_46:


//--------------------- .nv.info._Z9logKernelPfS_i --------------------------
	.section	.nv.info._Z9logKernelPfS_i,"",@"SHT_CUDA_INFO"
	.sectionflags	@""
	.align	4


	//----- nvinfo : EIATTR_CUDA_API_VERSION
	.align		4
        /*0000*/ 	.byte	0x04, 0x37
        /*0002*/ 	.short	(.L_48 - .L_47)
.L_47:
        /*0004*/ 	.word	0x00000082


	//----- nvinfo : EIATTR_KPARAM_INFO
	.align		4
.L_48:
        /*0008*/ 	.byte	0x04, 0x17
        /*000a*/ 	.short	(.L_50 - .L_49)
.L_49:
        /*000c*/ 	.word	0x00000000
        /*0010*/ 	.short	0x0002
        /*0012*/ 	.short	0x0010
        /*0014*/ 	.byte	0x00, 0xf0, 0x11, 0x00


	//----- nvinfo : EIATTR_KPARAM_INFO
	.align		4
.L_50:
        /*0018*/ 	.byte	0x04, 0x17
        /*001a*/ 	.short	(.L_52 - .L_51)
.L_51:
        /*001c*/ 	.word	0x00000000
        /*0020*/ 	.short	0x0001
        /*0022*/ 	.short	0x0008
        /*0024*/ 	.byte	0x00, 0xf5, 0x21, 0x00


	//----- nvinfo : EIATTR_KPARAM_INFO
	.align		4
.L_52:
        /*0028*/ 	.byte	0x04, 0x17
        /*002a*/ 	.short	(.L_54 - .L_53)
.L_53:
        /*002c*/ 	.word	0x00000000
        /*0030*/ 	.short	0x0000
        /*0032*/ 	.short	0x0000
        /*0034*/ 	.byte	0x00, 0xf5, 0x21, 0x00


	//----- nvinfo : EIATTR_SPARSE_MMA_MASK
	.align		4
.L_54:
        /*0038*/ 	.byte	0x03, 0x50
        /*003a*/ 	.short	0x0000


	//----- nvinfo : EIATTR_MAXREG_COUNT
	.align		4
        /*003c*/ 	.byte	0x03, 0x1b
        /*003e*/ 	.short	0x00ff


	//----- nvinfo : EIATTR_MERCURY_ISA_VERSION
	.align		4
        /*0040*/ 	.byte	0x03, 0x5f
        /*0042*/ 	.short	0x0101


	//----- nvinfo : EIATTR_VRC_CTA_INIT_COUNT
	.align		4
        /*0044*/ 	.byte	0x02, 0x4a
	.zero		1
	.zero		1


	//----- nvinfo : EIATTR_EXIT_INSTR_OFFSETS
	.align		4
        /*0048*/ 	.byte	0x04, 0x1c
        /*004a*/ 	.short	(.L_56 - .L_55)


	//   ....[0]....
.L_55:
        /*004c*/ 	.word	0x00000070


	//   ....[1]....
        /*0050*/ 	.word	0x000002a0


	//----- nvinfo : EIATTR_CBANK_PARAM_SIZE
	.align		4
.L_56:
        /*0054*/ 	.byte	0x03, 0x19
        /*0056*/ 	.short	0x0014


	//----- nvinfo : EIATTR_PARAM_CBANK
	.align		4
        /*0058*/ 	.byte	0x04, 0x0a
        /*005a*/ 	.short	(.L_58 - .L_57)
	.align		4
.L_57:
        /*005c*/ 	.word	index@(.nv.constant0._Z9logKernelPfS_i)
        /*0060*/ 	.short	0x0380
        /*0062*/ 	.short	0x0014


	//----- nvinfo : EIATTR_SW_WAR
	.align		4
.L_58:
        /*0064*/ 	.byte	0x04, 0x36
        /*0066*/ 	.short	(.L_60 - .L_59)
.L_59:
        /*0068*/ 	.word	0x00000008
.L_60:


//--------------------- .nv.info._Z21applyMelFiltersKernelPfS_S_ii --------------------------
	.section	.nv.info._Z21applyMelFiltersKernelPfS_S_ii,"",@"SHT_CUDA_INFO"
	.sectionflags	@""
	.align	4


	//----- nvinfo : EIATTR_CUDA_API_VERSION
	.align		4
        /*0000*/ 	.byte	0x04, 0x37
        /*0002*/ 	.short	(.L_62 - .L_61)
.L_61:
        /*0004*/ 	.word	0x00000082


	//----- nvinfo : EIATTR_KPARAM_INFO
	.align		4
.L_62:
        /*0008*/ 	.byte	0x04, 0x17
        /*000a*/ 	.short	(.L_64 - .L_63)
.L_63:
        /*000c*/ 	.word	0x00000000
        /*0010*/ 	.short	0x0004
        /*0012*/ 	.short	0x001c
        /*0014*/ 	.byte	0x00, 0xf0, 0x11, 0x00


	//----- nvinfo : EIATTR_KPARAM_INFO
	.align		4
.L_64:
        /*0018*/ 	.byte	0x04, 0x17
        /*001a*/ 	.short	(.L_66 - .L_65)
.L_65:
        /*001c*/ 	.word	0x00000000
        /*0020*/ 	.short	0x0003
        /*0022*/ 	.short	0x0018
        /*0024*/ 	.byte	0x00, 0xf0, 0x11, 0x00


	//----- nvinfo : EIATTR_KPARAM_INFO
	.align		4
.L_66:
        /*0028*/ 	.byte	0x04, 0x17
        /*002a*/ 	.short	(.L_68 - .L_67)
.L_67:
        /*002c*/ 	.word	0x00000000
        /*0030*/ 	.short	0x0002
        /*0032*/ 	.short	0x0010
        /*0034*/ 	.byte	0x00, 0xf5, 0x21, 0x00


	//----- nvinfo : EIATTR_KPARAM_INFO
	.align		4
.L_68:
        /*0038*/ 	.byte	0x04, 0x17
        /*003a*/ 	.short	(.L_70 - .L_69)
.L_69:
        /*003c*/ 	.word	0x00000000
        /*0040*/ 	.short	0x0001
        /*0042*/ 	.short	0x0008
        /*0044*/ 	.byte	0x00, 0xf5, 0x21, 0x00


	//----- nvinfo : EIATTR_KPARAM_INFO
	.align		4
.L_70:
        /*0048*/ 	.byte	0x04, 0x17
        /*004a*/ 	.short	(.L_72 - .L_71)
.L_71:
        /*004c*/ 	.word	0x00000000
        /*0050*/ 	.short	0x0000
        /*0052*/ 	.short	0x0000
        /*0054*/ 	.byte	0x00, 0xf5, 0x21, 0x00


	//----- nvinfo : EIATTR_SPARSE_MMA_MASK
	.align		4
.L_72:
        /*0058*/ 	.byte	0x03, 0x50
        /*005a*/ 	.short	0x0000


	//----- nvinfo : EIATTR_MAXREG_COUNT
	.align		4
        /*005c*/ 	.byte	0x03, 0x1b
        /*005e*/ 	.short	0x00ff


	//----- nvinfo : EIATTR_MERCURY_ISA_VERSION
	.align		4
        /*0060*/ 	.byte	0x03, 0x5f
        /*0062*/ 	.short	0x0101


	//----- nvinfo : EIATTR_VRC_CTA_INIT_COUNT
	.align		4
        /*0064*/ 	.byte	0x02, 0x4a
	.zero		1
	.zero		1


	//----- nvinfo : EIATTR_EXIT_INSTR_OFFSETS
	.align		4
        /*0068*/ 	.byte	0x04, 0x1c
        /*006a*/ 	.short	(.L_74 - .L_73)


	//   ....[0]....
.L_73:
        /*006c*/ 	.word	0x00000070


	//   ....[1]....
        /*0070*/ 	.word	0x00000ac0


	//----- nvinfo : EIATTR_CBANK_PARAM_SIZE
	.align		4
.L_74:
        /*0074*/ 	.byte	0x03, 0x19
        /*0076*/ 	.short	0x0020


	//----- nvinfo : EIATTR_PARAM_CBANK
	.align		4
        /*0078*/ 	.byte	0x04, 0x0a
        /*007a*/ 	.short	(.L_76 - .L_75)
	.align		4
.L_75:
        /*007c*/ 	.word	index@(.nv.constant0._Z21applyMelFiltersKernelPfS_S_ii)
        /*0080*/ 	.short	0x0380
        /*0082*/ 	.short	0x0020


	//----- nvinfo : EIATTR_SW_WAR
	.align		4
.L_76:
        /*0084*/ 	.byte	0x04, 0x36
        /*0086*/ 	.short	(.L_78 - .L_77)
.L_77:
        /*0088*/ 	.word	0x00000008
.L_78:


//--------------------- .nv.info._Z19powerSpectrumKernelP6float2Pfi --------------------------
	.section	.nv.info._Z19powerSpectrumKernelP6float2Pfi,"",@"SHT_CUDA_INFO"
	.sectionflags	@""
	.align	4


	//----- nvinfo : EIATTR_CUDA_API_VERSION
	.align		4
        /*0000*/ 	.byte	0x04, 0x37
        /*0002*/ 	.short	(.L_80 - .L_79)
.L_79:
        /*0004*/ 	.word	0x00000082


	//----- nvinfo : EIATTR_KPARAM_INFO
	.align		4
.L_80:
        /*0008*/ 	.byte	0x04, 0x17
        /*000a*/ 	.short	(.L_82 - .L_81)
.L_81:
        /*000c*/ 	.word	0x00000000
        /*0010*/ 	.short	0x0002
        /*0012*/ 	.short	0x0010
        /*0014*/ 	.byte	0x00, 0xf0, 0x11, 0x00


	//----- nvinfo : EIATTR_KPARAM_INFO
	.align		4
.L_82:
        /*0018*/ 	.byte	0x04, 0x17
        /*001a*/ 	.short	(.L_84 - .L_83)
.L_83:
        /*001c*/ 	.word	0x00000000
        /*0020*/ 	.short	0x0001
        /*0022*/ 	.short	0x0008
        /*0024*/ 	.byte	0x00, 0xf5, 0x21, 0x00


	//----- nvinfo : EIATTR_KPARAM_INFO
	.align		4
.L_84:
        /*0028*/ 	.byte	0x04, 0x17
        /*002a*/ 	.short	(.L_86 - .L_85)
.L_85:
        /*002c*/ 	.word	0x00000000
        /*0030*/ 	.short	0x0000
        /*0032*/ 	.short	0x0000
        /*0034*/ 	.byte	0x00, 0xf5, 0x21, 0x00


	//----- nvinfo : EIATTR_SPARSE_MMA_MASK
	.align		4
.L_86:
        /*0038*/ 	.byte	0x03, 0x50
        /*003a*/ 	.short	0x0000


	//----- nvinfo : EIATTR_MAXREG_COUNT
	.align		4
        /*003c*/ 	.byte	0x03, 0x1b
        /*003e*/ 	.short	0x00ff


	//----- nvinfo : EIATTR_MERCURY_ISA_VERSION
	.align		4
        /*0040*/ 	.byte	0x03, 0x5f
        /*0042*/ 	.short	0x0101


	//----- nvinfo : EIATTR_VRC_CTA_INIT_COUNT
	.align		4
        /*0044*/ 	.byte	0x02, 0x4a
	.zero		1
	.zero		1


	//----- nvinfo : EIATTR_EXIT_INSTR_OFFSETS
	.align		4
        /*0048*/ 	.byte	0x04, 0x1c
        /*004a*/ 	.short	(.L_88 - .L_87)


	//   ....[0]....
.L_87:
        /*004c*/ 	.word	0x00000090


	//   ....[1]....
        /*0050*/ 	.word	0x00000130


	//----- nvinfo : EIATTR_CBANK_PARAM_SIZE
	.align		4
.L_88:
        /*0054*/ 	.byte	0x03, 0x19
        /*0056*/ 	.short	0x0014


	//----- nvinfo : EIATTR_PARAM_CBANK
	.align		4
        /*0058*/ 	.byte	0x04, 0x0a
        /*005a*/ 	.short	(.L_90 - .L_89)
	.align		4
.L_89:
        /*005c*/ 	.word	index@(.nv.constant0._Z19powerSpectrumKernelP6float2Pfi)
        /*0060*/ 	.short	0x0380
        /*0062*/ 	.short	0x0014


	//----- nvinfo : EIATTR_SW_WAR
	.align		4
.L_90:
        /*0064*/ 	.byte	0x04, 0x36
        /*0066*/ 	.short	(.L_92 - .L_91)
.L_91:
        /*0068*/ 	.word	0x00000008
.L_92:


//--------------------- .nv.callgraph             --------------------------
	.section	.nv.callgraph,"",@"SHT_CUDA_CALLGRAPH"
	.align	4
	.sectionentsize	8
	.align		4
        /*0000*/ 	.word	0x00000000
	.align		4
        /*0004*/ 	.word	0xffffffff
	.align		4
        /*0008*/ 	.word	0x00000000
	.align		4
        /*000c*/ 	.word	0xfffffffe
	.align		4
        /*0010*/ 	.word	0x00000000
	.align		4
        /*0014*/ 	.word	0xfffffffd
	.align		4
        /*0018*/ 	.word	0x00000000
	.align		4
        /*001c*/ 	.word	0xfffffffc


//--------------------- .nv.constant4             --------------------------
	.section	.nv.constant4,"a",@progbits
	.align	8
	.align		8
.nv.constant4:
        /*0000*/ 	.dword	__cudart_i2opi_f


//--------------------- .text._Z9dctKernelPfS_iif --------------------------
	.section	.text._Z9dctKernelPfS_iif,"ax",@progbits
	.align	128
        .global         _Z9dctKernelPfS_iif
        .type           _Z9dctKernelPfS_iif,@function
        .size           _Z9dctKernelPfS_iif,(.L_x_22 - _Z9dctKernelPfS_iif)
        .other          _Z9dctKernelPfS_iif,@"STO_CUDA_ENTRY STV_DEFAULT"
_Z9dctKernelPfS_iif:
.text._Z9dctKernelPfS_iif:
[----:B------:R-:W0:Y:S01]  /*0000*/  LDC R1, c[0x0][0x37c] ;  /* 0x0000df00ff017b82 */ /* 0x000e220000000800 */
[----:B------:R-:W1:Y:S07]  /*0010*/  S2R R3, SR_TID.X ;  /* 0x0000000000037919 */ /* 0x000e6e0000002100 */
[----:B------:R-:W1:Y:S01]  /*0020*/  S2UR UR4, SR_CTAID.X ;  /* 0x00000000000479c3 */ /* 0x000e620000002500 */
[----:B------:R-:W2:Y:S01]  /*0030*/  LDCU UR5, c[0x0][0x394] ;  /* 0x00007280ff0577ac */ /* 0x000ea20008000800 */
[----:B0-----:R-:W-:-:S06]  /*0040*/  VIADD R1, R1, 0xffffffe0 ;  /* 0xffffffe001017836 */ /* 0x001fcc0000000000 */
[----:B------:R-:W1:Y:S02]  /*0050*/  LDC R2, c[0x0][0x360] ;  /* 0x0000d800ff027b82 */ /* 0x000e640000000800 */
[----:B-1----:R-:W-:-:S05]  /*0060*/  IMAD R2, R2, UR4, R3 ;  /* 0x0000000402027c24 */ /* 0x002fca000f8e0203 */
[----:B--2---:R-:W-:-:S13]  /*0070*/  ISETP.GE.AND P0, PT, R2, UR5, PT ;  /* 0x0000000502007c0c */ /* 0x004fda000bf06270 */
[----:B------:R-:W-:Y:S05]  /*0080*/  @P0 EXIT ;  /* 0x000000000000094d */ /* 0x000fea0003800000 */
[----:B------:R-:W0:Y:S01]  /*0090*/  LDCU UR4, c[0x0][0x390] ;  /* 0x00007200ff0477ac */ /* 0x000e220008000800 */
[----:B------:R-:W-:Y:S01]  /*00a0*/  IMAD.MOV.U32 R3, RZ, RZ, RZ ;  /* 0x000000ffff037224 */ /* 0x000fe200078e00ff */
[----:B------:R-:W1:Y:S01]  /*00b0*/  LDCU.64 UR6, c[0x0][0x358] ;  /* 0x00006b00ff0677ac */ /* 0x000e620008000a00 */
[----:B0-----:R-:W-:-:S09]  /*00c0*/  UISETP.GE.AND UP0, UPT, UR4, 0x1, UPT ;  /* 0x000000010400788c */ /* 0x001fd2000bf06270 */
[----:B-1----:R-:W-:Y:S05]  /*00d0*/  BRA.U !UP0, `(.L_x_0) ;  /* 0x0000000508e87547 */ /* 0x002fea000b800000 */
[----:B------:R-:W0:Y:S01]  /*00e0*/  I2F.F64 R10, R2 ;  /* 0x00000002000a7312 */ /* 0x000e220000201c00 */
[----:B------:R-:W-:Y:S01]  /*00f0*/  UMOV UR5, 0x400921fb ;  /* 0x400921fb00057882 */ /* 0x000fe20000000000 */
[----:B------:R-:W-:Y:S02]  /*0100*/  IMAD.MOV.U32 R3, RZ, RZ, RZ ;  /* 0x000000ffff037224 */ /* 0x000fe400078e00ff */
[----:B------:R-:W-:-:S04]  /*0110*/  IMAD.MOV.U32 R4, RZ, RZ, RZ ;  /* 0x000000ffff047224 */ /* 0x000fc800078e00ff */
[----:B------:R-:W1:Y:S01]  /*0120*/  I2F.F64.U32 R22, UR4 ;  /* 0x0000000400167d12 */ /* 0x000e620008201800 */
[----:B------:R-:W-:Y:S02]  /*0130*/  UMOV UR4, 0x54442eea ;  /* 0x54442eea00047882 */ /* 0x000fe40000000000 */
[----:B0-----:R-:W-:-:S11]  /*0140*/  DMUL R10, R10, UR4 ;  /* 0x000000040a0a7c28 */ /* 0x001fd60008000000 */
.L_x_6:
[----:B-1----:R-:W0:Y:S01]  /*0150*/  MUFU.RCP64H R9, R23 ;  /* 0x0000001700097308 */ /* 0x002e220000001800 */
[----:B------:R-:W-:Y:S01]  /*0160*/  IMAD.MOV.U32 R8, RZ, RZ, 0x1 ;  /* 0x00000001ff087424 */ /* 0x000fe200078e00ff */
[----:B------:R-:W-:Y:S06]  /*0170*/  BSSY.RECONVERGENT B0, `(.L_x_1) ;  /* 0x0000014000007945 */ /* 0x000fec0003800200 */
[----:B------:R-:W1:Y:S01]  /*0180*/  I2F.F64.U32 R6, R4 ;  /* 0x0000000400067312 */ /* 0x000e620000201800 */
[----:B0-----:R-:W-:Y:S02]  /*0190*/  DFMA R12, -R22, R8, 1 ;  /* 0x3ff00000160c742b */ /* 0x001fe40000000108 */
[----:B-1----:R-:W-:-:S06]  /*01a0*/  DADD R6, R6, 0.5 ;  /* 0x3fe0000006067429 */ /* 0x002fcc0000000000 */
[----:B------:R-:W-:-:S08]  /*01b0*/  DFMA R12, R12, R12, R12 ;  /* 0x0000000c0c0c722b */ /* 0x000fd0000000000c */
[----:B------:R-:W-:Y:S02]  /*01c0*/  DFMA R8, R8, R12, R8 ;  /* 0x0000000c0808722b */ /* 0x000fe40000000008 */
[----:B------:R-:W-:-:S06]  /*01d0*/  DMUL R12, R10, R6 ;  /* 0x000000060a0c7228 */ /* 0x000fcc0000000000 */
[----:B------:R-:W-:-:S04]  /*01e0*/  DFMA R14, -R22, R8, 1 ;  /* 0x3ff00000160e742b */ /* 0x000fc80000000108 */
[----:B------:R-:W-:-:S04]  /*01f0*/  FSETP.GEU.AND P1, PT, |R13|, 6.5827683646048100446e-37, PT ;  /* 0x036000000d00780b */ /* 0x000fc80003f2e200 */
[----:B------:R-:W-:-:S08]  /*0200*/  DFMA R14, R8, R14, R8 ;  /* 0x0000000e080e722b */ /* 0x000fd00000000008 */
[----:B------:R-:W-:-:S08]  /*0210*/  DMUL R6, R12, R14 ;  /* 0x0000000e0c067228 */ /* 0x000fd00000000000 */
[----:B------:R-:W-:-:S08]  /*0220*/  DFMA R8, -R22, R6, R12 ;  /* 0x000000061608722b */ /* 0x000fd0000000010c */
[----:B------:R-:W-:-:S10]  /*0230*/  DFMA R6, R14, R8, R6 ;  /* 0x000000080e06722b */ /* 0x000fd40000000006 */
[----:B------:R-:W-:-:S05]  /*0240*/  FFMA R0, RZ, R23, R7 ;  /* 0x00000017ff007223 */ /* 0x000fca0000000007 */
[----:B------:R-:W-:-:S13]  /*0250*/  FSETP.GT.AND P0, PT, |R0|, 1.469367938527859385e-39, PT ;  /* 0x001000000000780b */ /* 0x000fda0003f04200 */
[----:B------:R-:W-:Y:S05]  /*0260*/  @P0 BRA P1, `(.L_x_2) ;  /* 0x0000000000100947 */ /* 0x000fea0000800000 */
[----:B------:R-:W-:-:S07]  /*0270*/  MOV R0, 0x290 ;  /* 0x0000029000007802 */ /* 0x000fce0000000f00 */
[----:B------:R-:W-:Y:S05]  /*0280*/  CALL.REL.NOINC `($__internal_0_$__cuda_sm20_div_rn_f64_full) ;  /* 0x0000000400947944 */ /* 0x000fea0003c00000 */
[----:B------:R-:W-:Y:S02]  /*0290*/  IMAD.MOV.U32 R6, RZ, RZ, R16 ;  /* 0x000000ffff067224 */ /* 0x000fe400078e0010 */
[----:B------:R-:W-:-:S07]  /*02a0*/  IMAD.MOV.U32 R7, RZ, RZ, R17 ;  /* 0x000000ffff077224 */ /* 0x000fce00078e0011 */
.L_x_2:
[----:B------:R-:W-:Y:S05]  /*02b0*/  BSYNC.RECONVERGENT B0 ;  /* 0x0000000000007941 */ /* 0x000fea0003800200 */
.L_x_1:
[----:B------:R-:W0:Y:S02]  /*02c0*/  LDC.64 R14, c[0x0][0x380] ;  /* 0x0000e000ff0e7b82 */ /* 0x000e240000000a00 */
[----:B0-----:R-:W-:-:S06]  /*02d0*/  IMAD.WIDE.U32 R14, R4, 0x4, R14 ;  /* 0x00000004040e7825 */ /* 0x001fcc00078e000e */
[----:B------:R0:W5:Y:S01]  /*02e0*/  LDG.E R14, desc[UR6][R14.64] ;  /* 0x000000060e0e7981 */ /* 0x000162000c1e1900 */
[----:B------:R-:W1:Y:S01]  /*02f0*/  F2F.F32.F64 R9, R6 ;  /* 0x0000000600097310 */ /* 0x000e620000301000 */
[----:B------:R-:W-:Y:S01]  /*0300*/  BSSY.RECONVERGENT B0, `(.L_x_3) ;  /* 0x0000040000007945 */ /* 0x000fe20003800200 */
[C---:B-1----:R-:W-:Y:S01]  /*0310*/  FMUL R0, R9.reuse, 0.63661974668502807617 ;  /* 0x3f22f98309007820 */ /* 0x042fe20000400000 */
[----:B------:R-:W-:-:S05]  /*0320*/  FSETP.GE.AND P0, PT, |R9|, 105615, PT ;  /* 0x47ce47800900780b */ /* 0x000fca0003f06200 */
[----:B------:R-:W1:Y:S02]  /*0330*/  F2I.NTZ R0, R0 ;  /* 0x0000000000007305 */ /* 0x000e640000203100 */
[----:B-1----:R-:W-:-:S05]  /*0340*/  I2FP.F32.S32 R8, R0 ;  /* 0x0000000000087245 */ /* 0x002fca0000201400 */
[----:B------:R-:W-:-:S04]  /*0350*/  FFMA R5, R8, -1.5707962512969970703, R9 ;  /* 0xbfc90fda08057823 */ /* 0x000fc80000000009 */
[----:B------:R-:W-:-:S04]  /*0360*/  FFMA R5, R8, -7.5497894158615963534e-08, R5 ;  /* 0xb3a2216808057823 */ /* 0x000fc80000000005 */
[----:B------:R-:W-:Y:S01]  /*0370*/  FFMA R5, R8, -5.3903029534742383927e-15, R5 ;  /* 0xa7c234c508057823 */ /* 0x000fe20000000005 */
[----:B0-----:R-:W-:Y:S06]  /*0380*/  @!P0 BRA `(.L_x_4) ;  /* 0x0000000000dc8947 */ /* 0x001fec0003800000 */
[----:B------:R-:W-:-:S13]  /*0390*/  FSETP.NEU.AND P0, PT, |R9|, +INF , PT ;  /* 0x7f8000000900780b */ /* 0x000fda0003f0d200 */
[----:B------:R-:W-:Y:S01]  /*03a0*/  @!P0 FMUL R5, RZ, R9 ;  /* 0x00000009ff058220 */ /* 0x000fe20000400000 */
[----:B------:R-:W-:Y:S01]  /*03b0*/  @!P0 IMAD.MOV.U32 R0, RZ, RZ, RZ ;  /* 0x000000ffff008224 */ /* 0x000fe200078e00ff */
[----:B------:R-:W-:Y:S06]  /*03c0*/  @!P0 BRA `(.L_x_4) ;  /* 0x0000000000cc8947 */ /* 0x000fec0003800000 */
[----:B------:R-:W-:Y:S01]  /*03d0*/  IMAD.SHL.U32 R5, R9, 0x100, RZ ;  /* 0x0000010009057824 */ /* 0x000fe200078e00ff */
[----:B------:R-:W0:Y:S01]  /*03e0*/  LDCU.64 UR8, c[0x4][URZ] ;  /* 0x01000000ff0877ac */ /* 0x000e220008000a00 */
[----:B------:R-:W-:Y:S02]  /*03f0*/  IMAD.MOV.U32 R8, RZ, RZ, RZ ;  /* 0x000000ffff087224 */ /* 0x000fe400078e00ff */
[----:B------:R-:W-:Y:S01]  /*0400*/  IMAD.MOV.U32 R0, RZ, RZ, R1 ;  /* 0x000000ffff007224 */ /* 0x000fe200078e0001 */
[----:B------:R-:W-:Y:S01]  /*0410*/  LOP3.LUT R15, R5, 0x80000000, RZ, 0xfc, !PT ;  /* 0x80000000050f7812 */ /* 0x000fe200078efcff */
[----:B------:R-:W-:Y:S01]  /*0420*/  UMOV UR5, URZ ;  /* 0x000000ff00057c82 */ /* 0x000fe20008000000 */
[----:B------:R-:W-:-:S05]  /*0430*/  UMOV UR4, URZ ;  /* 0x000000ff00047c82 */ /* 0x000fca0008000000 */
.L_x_5:
[----:B0-----:R-:W-:Y:S02]  /*0440*/  IMAD.U32 R12, RZ, RZ, UR8 ;  /* 0x00000008ff0c7e24 */ /* 0x001fe4000f8e00ff */
[----:B------:R-:W-:-:S05]  /*0450*/  IMAD.U32 R13, RZ, RZ, UR9 ;  /* 0x00000009ff0d7e24 */ /* 0x000fca000f8e00ff */
[----:B------:R-:W2:Y:S01]  /*0460*/  LDG.E.CONSTANT R6, desc[UR6][R12.64] ;  /* 0x000000060c067981 */ /* 0x000ea2000c1e9900 */
[----:B------:R-:W-:Y:S02]  /*0470*/  UIADD3 UR8, UP0, UPT, UR8, 0x4, URZ ;  /* 0x0000000408087890 */ /* 0x000fe4000ff1e0ff */
[----:B------:R-:W-:Y:S02]  /*0480*/  UIADD3 UR4, UPT, UPT, UR4, 0x1, URZ ;  /* 0x0000000104047890 */ /* 0x000fe4000fffe0ff */
[----:B------:R-:W-:Y:S02]  /*0490*/  UIADD3.X UR9, UPT, UPT, URZ, UR9, URZ, UP0, !UPT ;  /* 0x00000009ff097290 */ /* 0x000fe400087fe4ff */
[----:B------:R-:W-:Y:S01]  /*04a0*/  UISETP.NE.AND UP0, UPT, UR4, 0x6, UPT ;  /* 0x000000060400788c */ /* 0x000fe2000bf05270 */
[----:B--2---:R-:W-:-:S03]  /*04b0*/  IMAD.WIDE.U32 R6, R6, R15, RZ ;  /* 0x0000000f06067225 */ /* 0x004fc600078e00ff */
[----:B------:R-:W-:-:S04]  /*04c0*/  IADD3 R5, P0, PT, R6, R8, RZ ;  /* 0x0000000806057210 */ /* 0x000fc80007f1e0ff */
[----:B------:R-:W-:Y:S01]  /*04d0*/  IADD3.X R8, PT, PT, R7, UR5, RZ, P0, !PT ;  /* 0x0000000507087c10 */ /* 0x000fe200087fe4ff */
[----:B------:R0:W-:Y:S02]  /*04e0*/  STL [R0], R5 ;  /* 0x0000000500007387 */ /* 0x0001e40000100800 */
[----:B0-----:R-:W-:Y:S01]  /*04f0*/  VIADD R0, R0, 0x4 ;  /* 0x0000000400007836 */ /* 0x001fe20000000000 */
[----:B------:R-:W-:Y:S06]  /*0500*/  BRA.U UP0, `(.L_x_5) ;  /* 0xfffffffd00cc7547 */ /* 0x000fec000b83ffff */
[----:B------:R-:W-:Y:S01]  /*0510*/  SHF.R.U32.HI R7, RZ, 0x17, R9 ;  /* 0x00000017ff077819 */ /* 0x000fe20000011609 */
[----:B------:R0:W-:Y:S03]  /*0520*/  STL [R1+0x18], R8 ;  /* 0x0000180801007387 */ /* 0x0001e60000100800 */
[C---:B------:R-:W-:Y:S02]  /*0530*/  LOP3.LUT R0, R7.reuse, 0xe0, RZ, 0xc0, !PT ;  /* 0x000000e007007812 */ /* 0x040fe400078ec0ff */
[----:B------:R-:W-:-:S03]  /*0540*/  LOP3.LUT P0, RZ, R7, 0x1f, RZ, 0xc0, !PT ;  /* 0x0000001f07ff7812 */ /* 0x000fc6000780c0ff */
[----:B------:R-:W-:-:S05]  /*0550*/  VIADD R0, R0, 0xffffff80 ;  /* 0xffffff8000007836 */ /* 0x000fca0000000000 */
[----:B------:R-:W-:-:S05]  /*0560*/  SHF.R.U32.HI R0, RZ, 0x5, R0 ;  /* 0x00000005ff007819 */ /* 0x000fca0000011600 */
[----:B------:R-:W-:-:S05]  /*0570*/  IMAD R15, R0, -0x4, R1 ;  /* 0xfffffffc000f7824 */ /* 0x000fca00078e0201 */
[----:B------:R-:W2:Y:S04]  /*0580*/  LDL R0, [R15+0x18] ;  /* 0x000018000f007983 */ /* 0x000ea80000100800 */
[----:B------:R-:W2:Y:S04]  /*0590*/  LDL R5, [R15+0x14] ;  /* 0x000014000f057983 */ /* 0x000ea80000100800 */
[----:B------:R-:W3:Y:S01]  /*05a0*/  @P0 LDL R6, [R15+0x10] ;  /* 0x000010000f060983 */ /* 0x000ee20000100800 */
[----:B------:R-:W-:Y:S01]  /*05b0*/  LOP3.LUT R7, R7, 0x1f, RZ, 0xc0, !PT ;  /* 0x0000001f07077812 */ /* 0x000fe200078ec0ff */
[----:B------:R-:W-:Y:S01]  /*05c0*/  UMOV UR4, 0x54442d19 ;  /* 0x54442d1900047882 */ /* 0x000fe20000000000 */
[----:B------:R-:W-:-:S02]  /*05d0*/  UMOV UR5, 0x3bf921fb ;  /* 0x3bf921fb00057882 */ /* 0x000fc40000000000 */
[-C--:B--2---:R-:W-:Y:S02]  /*05e0*/  @P0 SHF.L.W.U32.HI R0, R5, R7.reuse, R0 ;  /* 0x0000000705000219 */ /* 0x084fe40000010e00 */
[----:B---3--:R-:W-:Y:S02]  /*05f0*/  @P0 SHF.L.W.U32.HI R5, R6, R7, R5 ;  /* 0x0000000706050219 */ /* 0x008fe40000010e05 */
[----:B------:R-:W-:Y:S02]  /*0600*/  ISETP.GE.AND P0, PT, R9, RZ, PT ;  /* 0x000000ff0900720c */ /* 0x000fe40003f06270 */
[C---:B------:R-:W-:Y:S01]  /*0610*/  SHF.L.W.U32.HI R6, R5.reuse, 0x2, R0 ;  /* 0x0000000205067819 */ /* 0x040fe20000010e00 */
[----:B------:R-:W-:-:S03]  /*0620*/  IMAD.SHL.U32 R5, R5, 0x4, RZ ;  /* 0x0000000405057824 */ /* 0x000fc600078e00ff */
[----:B------:R-:W-:Y:S02]  /*0630*/  SHF.R.S32.HI R7, RZ, 0x1f, R6 ;  /* 0x0000001fff077819 */ /* 0x000fe40000011406 */
[----:B------:R-:W-:Y:S02]  /*0640*/  LOP3.LUT R9, R6, R9, RZ, 0x3c, !PT ;  /* 0x0000000906097212 */ /* 0x000fe400078e3cff */
[C---:B------:R-:W-:Y:S02]  /*0650*/  LOP3.LUT R12, R7.reuse, R5, RZ, 0x3c, !PT ;  /* 0x00000005070c7212 */ /* 0x040fe400078e3cff */
[----:B------:R-:W-:Y:S02]  /*0660*/  LOP3.LUT R13, R7, R6, RZ, 0x3c, !PT ;  /* 0x00000006070d7212 */ /* 0x000fe400078e3cff */
[----:B------:R-:W-:Y:S02]  /*0670*/  SHF.R.U32.HI R5, RZ, 0x1e, R0 ;  /* 0x0000001eff057819 */ /* 0x000fe40000011600 */
[----:B------:R-:W-:-:S02]  /*0680*/  ISETP.GE.AND P1, PT, R9, RZ, PT ;  /* 0x000000ff0900720c */ /* 0x000fc40003f26270 */
[----:B------:R-:W1:Y:S01]  /*0690*/  I2F.F64.S64 R12, R12 ;  /* 0x0000000c000c7312 */ /* 0x000e620000301c00 */
[----:B------:R-:W-:-:S05]  /*06a0*/  LEA.HI R0, R6, R5, RZ, 0x1 ;  /* 0x0000000506007211 */ /* 0x000fca00078f08ff */
[----:B------:R-:W-:-:S04]  /*06b0*/  IMAD.MOV R5, RZ, RZ, -R0 ;  /* 0x000000ffff057224 */ /* 0x000fc800078e0a00 */
[----:B------:R-:W-:Y:S01]  /*06c0*/  @!P0 IMAD.MOV.U32 R0, RZ, RZ, R5 ;  /* 0x000000ffff008224 */ /* 0x000fe200078e0005 */
[----:B-1----:R-:W-:-:S10]  /*06d0*/  DMUL R16, R12, UR4 ;  /* 0x000000040c107c28 */ /* 0x002fd40008000000 */
[----:B------:R-:W1:Y:S02]  /*06e0*/  F2F.F32.F64 R16, R16 ;  /* 0x0000001000107310 */ /* 0x000e640000301000 */
[----:B01----:R-:W-:-:S07]  /*06f0*/  FSEL R5, -R16, R16, !P1 ;  /* 0x0000001010057208 */ /* 0x003fce0004800100 */
.L_x_4:
[----:B------:R-:W-:Y:S05]  /*0700*/  BSYNC.RECONVERGENT B0 ;  /* 0x0000000000007941 */ /* 0x000fea0003800200 */
.L_x_3:
[----:B------:R-:W0:Y:S01]  /*0710*/  LDCU UR4, c[0x0][0x390] ;  /* 0x00007200ff0477ac */ /* 0x000e220008000800 */
[C---:B------:R-:W-:Y:S01]  /*0720*/  LOP3.LUT R8, R0.reuse, 0x1, RZ, 0xc0, !PT ;  /* 0x0000000100087812 */ /* 0x040fe200078ec0ff */
[----:B------:R-:W-:Y:S02]  /*0730*/  IMAD.MOV.U32 R6, RZ, RZ, 0x37cbac00 ;  /* 0x37cbac00ff067424 */ /* 0x000fe400078e00ff */
[----:B------:R-:W-:Y:S01]  /*0740*/  FMUL R7, R5, R5 ;  /* 0x0000000505077220 */ /* 0x000fe20000400000 */
[----:B------:R-:W-:Y:S01]  /*0750*/  VIADD R0, R0, 0x1 ;  /* 0x0000000100007836 */ /* 0x000fe20000000000 */
[----:B------:R-:W-:Y:S01]  /*0760*/  ISETP.NE.U32.AND P0, PT, R8, 0x1, PT ;  /* 0x000000010800780c */ /* 0x000fe20003f05070 */
[----:B------:R-:W-:Y:S02]  /*0770*/  IMAD.MOV.U32 R8, RZ, RZ, 0x3c0885e4 ;  /* 0x3c0885e4ff087424 */ /* 0x000fe400078e00ff */
[----:B------:R-:W-:Y:S01]  /*0780*/  FFMA R6, R7, R6, -0.0013887860113754868507 ;  /* 0xbab607ed07067423 */ /* 0x000fe20000000006 */
[----:B------:R-:W-:Y:S01]  /*0790*/  IMAD.MOV.U32 R9, RZ, RZ, 0x3e2aaaa8 ;  /* 0x3e2aaaa8ff097424 */ /* 0x000fe200078e00ff */
[----:B------:R-:W-:Y:S01]  /*07a0*/  LOP3.LUT P1, RZ, R0, 0x2, RZ, 0xc0, !PT ;  /* 0x0000000200ff7812 */ /* 0x000fe2000782c0ff */
[----:B------:R-:W-:Y:S01]  /*07b0*/  VIADD R4, R4, 0x1 ;  /* 0x0000000104047836 */ /* 0x000fe20000000000 */
[----:B------:R-:W-:-:S02]  /*07c0*/  FSEL R8, R8, 0.041666727513074874878, !P0 ;  /* 0x3d2aaabb08087808 */ /* 0x000fc40004000000 */
[----:B------:R-:W-:Y:S02]  /*07d0*/  FSEL R6, R6, -0.00019574658654164522886, P0 ;  /* 0xb94d415306067808 */ /* 0x000fe40000000000 */
[----:B------:R-:W-:Y:S02]  /*07e0*/  FSEL R9, -R9, -0.4999999701976776123, !P0 ;  /* 0xbeffffff09097808 */ /* 0x000fe40004000100 */
[----:B------:R-:W-:Y:S01]  /*07f0*/  FSEL R0, R5, 1, !P0 ;  /* 0x3f80000005007808 */ /* 0x000fe20004000000 */
[----:B------:R-:W-:Y:S01]  /*0800*/  FFMA R6, R7, R6, R8 ;  /* 0x0000000607067223 */ /* 0x000fe20000000008 */
[----:B0-----:R-:W-:-:S03]  /*0810*/  ISETP.NE.AND P0, PT, R4, UR4, PT ;  /* 0x0000000404007c0c */ /* 0x001fc6000bf05270 */
[C---:B------:R-:W-:Y:S01]  /*0820*/  FFMA R6, R7.reuse, R6, R9 ;  /* 0x0000000607067223 */ /* 0x040fe20000000009 */
[----:B------:R-:W-:-:S04]  /*0830*/  FFMA R7, R7, R0, RZ ;  /* 0x0000000007077223 */ /* 0x000fc800000000ff */
[----:B------:R-:W-:-:S04]  /*0840*/  FFMA R0, R7, R6, R0 ;  /* 0x0000000607007223 */ /* 0x000fc80000000000 */
[----:B------:R-:W-:-:S04]  /*0850*/  @P1 FADD R0, RZ, -R0 ;  /* 0x80000000ff001221 */ /* 0x000fc80000000000 */
[----:B-----5:R-:W-:Y:S01]  /*0860*/  FFMA R3, R14, R0, R3 ;  /* 0x000000000e037223 */ /* 0x020fe20000000003 */
[----:B------:R-:W-:Y:S06]  /*0870*/  @P0 BRA `(.L_x_6) ;  /* 0xfffffff800340947 */ /* 0x000fec000383ffff */
.L_x_0:
[----:B------:R-:W0:Y:S01]  /*0880*/  LDC.64 R4, c[0x0][0x388] ;  /* 0x0000e200ff047b82 */ /* 0x000e220000000a00 */
[----:B------:R-:W1:Y:S02]  /*0890*/  LDCU UR4, c[0x0][0x398] ;  /* 0x00007300ff0477ac */ /* 0x000e640008000800 */
[----:B-1----:R-:W-:Y:S01]  /*08a0*/  FMUL R3, R3, UR4 ;  /* 0x0000000403037c20 */ /* 0x002fe20008400000 */
[----:B0-----:R-:W-:-:S05]  /*08b0*/  IMAD.WIDE R4, R2, 0x4, R4 ;  /* 0x0000000402047825 */ /* 0x001fca00078e0204 */
[----:B------:R-:W-:Y:S01]  /*08c0*/  STG.E desc[UR6][R4.64], R3 ;  /* 0x0000000304007986 */ /* 0x000fe2000c101906 */
[----:B------:R-:W-:Y:S05]  /*08d0*/  EXIT ;  /* 0x000000000000794d */ /* 0x000fea0003800000 */
        .weak           $__internal_0_$__cuda_sm20_div_rn_f64_full
        .type           $__internal_0_$__cuda_sm20_div_rn_f64_full,@function
        .size           $__internal_0_$__cuda_sm20_div_rn_f64_full,(.L_x_22 - $__internal_0_$__cuda_sm20_div_rn_f64_full)
$__internal_0_$__cuda_sm20_div_rn_f64_full:
[C---:B------:R-:W-:Y:S01]  /*08e0*/  FSETP.GEU.AND P0, PT, |R23|.reuse, 1.469367938527859385e-39, PT ;  /* 0x001000001700780b */ /* 0x040fe20003f0e200 */
[----:B------:R-:W-:Y:S01]  /*08f0*/  IMAD.MOV.U32 R16, RZ, RZ, 0x1 ;  /* 0x00000001ff107424 */ /* 0x000fe200078e00ff */
[----:B------:R-:W-:Y:S01]  /*0900*/  LOP3.LUT R8, R23, 0x800fffff, RZ, 0xc0, !PT ;  /* 0x800fffff17087812 */ /* 0x000fe200078ec0ff */
[----:B------:R-:W-:Y:S01]  /*0910*/  BSSY.RECONVERGENT B1, `(.L_x_7) ;  /* 0x0000054000017945 */ /* 0x000fe20003800200 */
[C---:B------:R-:W-:Y:S02]  /*0920*/  FSETP.GEU.AND P2, PT, |R13|.reuse, 1.469367938527859385e-39, PT ;  /* 0x001000000d00780b */ /* 0x040fe40003f4e200 */
[----:B------:R-:W-:Y:S01]  /*0930*/  LOP3.LUT R9, R8, 0x3ff00000, RZ, 0xfc, !PT ;  /* 0x3ff0000008097812 */ /* 0x000fe200078efcff */
[----:B------:R-:W-:Y:S01]  /*0940*/  IMAD.MOV.U32 R8, RZ, RZ, R22 ;  /* 0x000000ffff087224 */ /* 0x000fe200078e0016 */
[----:B------:R-:W-:Y:S02]  /*0950*/  LOP3.LUT R5, R13, 0x7ff00000, RZ, 0xc0, !PT ;  /* 0x7ff000000d057812 */ /* 0x000fe400078ec0ff */
[----:B------:R-:W-:-:S03]  /*0960*/  LOP3.LUT R24, R23, 0x7ff00000, RZ, 0xc0, !PT ;  /* 0x7ff0000017187812 */ /* 0x000fc600078ec0ff */
[----:B------:R-:W-:Y:S01]  /*0970*/  @!P0 DMUL R8, R22, 8.98846567431157953865e+307 ;  /* 0x7fe0000016088828 */ /* 0x000fe20000000000 */
[----:B------:R-:W-:-:S03]  /*0980*/  ISETP.GE.U32.AND P1, PT, R5, R24, PT ;  /* 0x000000180500720c */ /* 0x000fc60003f26070 */
[----:B------:R-:W-:Y:S01]  /*0990*/  @!P2 LOP3.LUT R6, R23, 0x7ff00000, RZ, 0xc0, !PT ;  /* 0x7ff000001706a812 */ /* 0x000fe200078ec0ff */
[----:B------:R-:W-:Y:S01]  /*09a0*/  @!P2 IMAD.MOV.U32 R20, RZ, RZ, RZ ;  /* 0x000000ffff14a224 */ /* 0x000fe200078e00ff */
[----:B------:R-:W0:Y:S02]  /*09b0*/  MUFU.RCP64H R17, R9 ;  /* 0x0000000900117308 */ /* 0x000e240000001800 */
[----:B------:R-:W-:Y:S01]  /*09c0*/  @!P2 ISETP.GE.U32.AND P3, PT, R5, R6, PT ;  /* 0x000000060500a20c */ /* 0x000fe20003f66070 */
[----:B------:R-:W-:Y:S01]  /*09d0*/  IMAD.MOV.U32 R6, RZ, RZ, 0x1ca00000 ;  /* 0x1ca00000ff067424 */ /* 0x000fe200078e00ff */
[----:B------:R-:W-:-:S04]  /*09e0*/  @!P0 LOP3.LUT R24, R9, 0x7ff00000, RZ, 0xc0, !PT ;  /* 0x7ff0000009188812 */ /* 0x000fc800078ec0ff */
[----:B------:R-:W-:Y:S01]  /*09f0*/  @!P2 SEL R7, R6, 0x63400000, !P3 ;  /* 0x634000000607a807 */ /* 0x000fe20005800000 */
[----:B------:R-:W-:-:S03]  /*0a00*/  VIADD R25, R24, 0xffffffff ;  /* 0xffffffff18197836 */ /* 0x000fc60000000000 */
[----:B------:R-:W-:-:S04]  /*0a10*/  @!P2 LOP3.LUT R7, R7, 0x80000000, R13, 0xf8, !PT ;  /* 0x800000000707a812 */ /* 0x000fc800078ef80d */
[----:B------:R-:W-:Y:S01]  /*0a20*/  @!P2 LOP3.LUT R21, R7, 0x100000, RZ, 0xfc, !PT ;  /* 0x001000000715a812 */ /* 0x000fe200078efcff */
[----:B0-----:R-:W-:Y:S01]  /*0a30*/  DFMA R14, R16, -R8, 1 ;  /* 0x3ff00000100e742b */ /* 0x001fe20000000808 */
[----:B------:R-:W-:-:S07]  /*0a40*/  IMAD.MOV.U32 R7, RZ, RZ, R5 ;  /* 0x000000ffff077224 */ /* 0x000fce00078e0005 */
[----:B------:R-:W-:-:S08]  /*0a50*/  DFMA R14, R14, R14, R14 ;  /* 0x0000000e0e0e722b */ /* 0x000fd0000000000e */
[----:B------:R-:W-:Y:S01]  /*0a60*/  DFMA R16, R16, R14, R16 ;  /* 0x0000000e1010722b */ /* 0x000fe20000000010 */
[----:B------:R-:W-:Y:S01]  /*0a70*/  SEL R15, R6, 0x63400000, !P1 ;  /* 0x63400000060f7807 */ /* 0x000fe20004800000 */
[----:B------:R-:W-:-:S03]  /*0a80*/  IMAD.MOV.U32 R14, RZ, RZ, R12 ;  /* 0x000000ffff0e7224 */ /* 0x000fc600078e000c */
[----:B------:R-:W-:-:S03]  /*0a90*/  LOP3.LUT R15, R15, 0x800fffff, R13, 0xf8, !PT ;  /* 0x800fffff0f0f7812 */ /* 0x000fc600078ef80d */
[----:B------:R-:W-:-:S03]  /*0aa0*/  DFMA R18, R16, -R8, 1 ;  /* 0x3ff000001012742b */ /* 0x000fc60000000808 */
[----:B------:R-:W-:-:S05]  /*0ab0*/  @!P2 DFMA R14, R14, 2, -R20 ;  /* 0x400000000e0ea82b */ /* 0x000fca0000000814 */
[----:B------:R-:W-:-:S05]  /*0ac0*/  DFMA R16, R16, R18, R16 ;  /* 0x000000121010722b */ /* 0x000fca0000000010 */
[----:B------:R-:W-:-:S03]  /*0ad0*/  @!P2 LOP3.LUT R7, R15, 0x7ff00000, RZ, 0xc0, !PT ;  /* 0x7ff000000f07a812 */ /* 0x000fc600078ec0ff */
[----:B------:R-:W-:Y:S02]  /*0ae0*/  DMUL R18, R16, R14 ;  /* 0x0000000e10127228 */ /* 0x000fe40000000000 */
[----:B------:R-:W-:-:S05]  /*0af0*/  VIADD R20, R7, 0xffffffff ;  /* 0xffffffff07147836 */ /* 0x000fca0000000000 */
[----:B------:R-:W-:Y:S01]  /*0b00*/  ISETP.GT.U32.AND P0, PT, R20, 0x7feffffe, PT ;  /* 0x7feffffe1400780c */ /* 0x000fe20003f04070 */
[----:B------:R-:W-:-:S03]  /*0b10*/  DFMA R20, R18, -R8, R14 ;  /* 0x800000081214722b */ /* 0x000fc6000000000e */
[----:B------:R-:W-:-:S05]  /*0b20*/  ISETP.GT.U32.OR P0, PT, R25, 0x7feffffe, P0 ;  /* 0x7feffffe1900780c */ /* 0x000fca0000704470 */
[----:B------:R-:W-:-:S08]  /*0b30*/  DFMA R20, R16, R20, R18 ;  /* 0x000000141014722b */ /* 0x000fd00000000012 */
[----:B------:R-:W-:Y:S05]  /*0b40*/  @P0 BRA `(.L_x_8) ;  /* 0x00000000006c0947 */ /* 0x000fea0003800000 */
[----:B------:R-:W-:-:S04]  /*0b50*/  LOP3.LUT R12, R23, 0x7ff00000, RZ, 0xc0, !PT ;  /* 0x7ff00000170c7812 */ /* 0x000fc800078ec0ff */
[CC--:B------:R-:W-:Y:S02]  /*0b60*/  VIADDMNMX R7, R5.reuse, -R12.reuse, 0xb9600000, !PT ;  /* 0xb960000005077446 */ /* 0x0c0fe4000780090c */
[----:B------:R-:W-:Y:S02]  /*0b70*/  ISETP.GE.U32.AND P0, PT, R5, R12, PT ;  /* 0x0000000c0500720c */ /* 0x000fe40003f06070 */
[----:B------:R-:W-:Y:S02]  /*0b80*/  VIMNMX R5, PT, PT, R7, 0x46a00000, PT ;  /* 0x46a0000007057848 */ /* 0x000fe40003fe0100 */
[----:B------:R-:W-:-:S05]  /*0b90*/  SEL R6, R6, 0x63400000, !P0 ;  /* 0x6340000006067807 */ /* 0x000fca0004000000 */
[----:B------:R-:W-:Y:S02]  /*0ba0*/  IMAD.IADD R5, R5, 0x1, -R6 ;  /* 0x0000000105057824 */ /* 0x000fe400078e0a06 */
[----:B------:R-:W-:Y:S02]  /*0bb0*/  IMAD.MOV.U32 R6, RZ, RZ, RZ ;  /* 0x000000ffff067224 */ /* 0x000fe400078e00ff */
[----:B------:R-:W-:-:S06]  /*0bc0*/  VIADD R7, R5, 0x7fe00000 ;  /* 0x7fe0000005077836 */ /* 0x000fcc0000000000 */
[----:B------:R-:W-:-:S10]  /*0bd0*/  DMUL R16, R20, R6 ;  /* 0x0000000614107228 */ /* 0x000fd40000000000 */
[----:B------:R-:W-:-:S13]  /*0be0*/  FSETP.GTU.AND P0, PT, |R17|, 1.469367938527859385e-39, PT ;  /* 0x001000001100780b */ /* 0x000fda0003f0c200 */
[----:B------:R-:W-:Y:S05]  /*0bf0*/  @P0 BRA `(.L_x_9) ;  /* 0x0000000000940947 */ /* 0x000fea0003800000 */
[----:B------:R-:W-:Y:S01]  /*0c00*/  DFMA R8, R20, -R8, R14 ;  /* 0x800000081408722b */ /* 0x000fe2000000000e */
[----:B------:R-:W-:-:S09]  /*0c10*/  IMAD.MOV.U32 R6, RZ, RZ, RZ ;  /* 0x000000ffff067224 */ /* 0x000fd200078e00ff */
[C---:B------:R-:W-:Y:S02]  /*0c20*/  FSETP.NEU.AND P0, PT, R9.reuse, RZ, PT ;  /* 0x000000ff0900720b */ /* 0x040fe40003f0d000 */
[----:B------:R-:W-:-:S04]  /*0c30*/  LOP3.LUT R13, R9, 0x80000000, R23, 0x48, !PT ;  /* 0x80000000090d7812 */ /* 0x000fc800078e4817 */
[----:B------:R-:W-:-:S07]  /*0c40*/  LOP3.LUT R7, R13, R7, RZ, 0xfc, !PT ;  /* 0x000000070d077212 */ /* 0x000fce00078efcff */
[----:B------:R-:W-:Y:S05]  /*0c50*/  @!P0 BRA `(.L_x_9) ;  /* 0x00000000007c8947 */ /* 0x000fea0003800000 */
[----:B------:R-:W-:Y:S01]  /*0c60*/  IMAD.MOV R9, RZ, RZ, -R5 ;  /* 0x000000ffff097224 */ /* 0x000fe200078e0a05 */
[----:B------:R-:W-:Y:S01]  /*0c70*/  DMUL.RP R6, R20, R6 ;  /* 0x0000000614067228 */ /* 0x000fe20000008000 */
[----:B------:R-:W-:Y:S01]  /*0c80*/  IMAD.MOV.U32 R8, RZ, RZ, RZ ;  /* 0x000000ffff087224 */ /* 0x000fe200078e00ff */
[----:B------:R-:W-:-:S05]  /*0c90*/  IADD3 R5, PT, PT, -R5, -0x43300000, RZ ;  /* 0xbcd0000005057810 */ /* 0x000fca0007ffe1ff */
[----:B------:R-:W-:-:S03]  /*0ca0*/  DFMA R8, R16, -R8, R20 ;  /* 0x800000081008722b */ /* 0x000fc60000000014 */
[----:B------:R-:W-:-:S07]  /*0cb0*/  LOP3.LUT R13, R7, R13, RZ, 0x3c, !PT ;  /* 0x0000000d070d7212 */ /* 0x000fce00078e3cff */
[----:B------:R-:W-:-:S04]  /*0cc0*/  FSETP.NEU.AND P0, PT, |R9|, R5, PT ;  /* 0x000000050900720b */ /* 0x000fc80003f0d200 */
[----:B------:R-:W-:Y:S02]  /*0cd0*/  FSEL R16, R6, R16, !P0 ;  /* 0x0000001006107208 */ /* 0x000fe40004000000 */
[----:B------:R-:W-:Y:S01]  /*0ce0*/  FSEL R17, R13, R17, !P0 ;  /* 0x000000110d117208 */ /* 0x000fe20004000000 */
[----:B------:R-:W-:Y:S06]  /*0cf0*/  BRA `(.L_x_9) ;  /* 0x0000000000547947 */ /* 0x000fec0003800000 */
.L_x_8:
[----:B------:R-:W-:-:S14]  /*0d00*/  DSETP.NAN.AND P0, PT, R12, R12, PT ;  /* 0x0000000c0c00722a */ /* 0x000fdc0003f08000 */
[----:B------:R-:W-:Y:S05]  /*0d10*/  @P0 BRA `(.L_x_10) ;  /* 0x0000000000440947 */ /* 0x000fea0003800000 */
[----:B------:R-:W-:-:S14]  /*0d20*/  DSETP.NAN.AND P0, PT, R22, R22, PT ;  /* 0x000000161600722a */ /* 0x000fdc0003f08000 */
[----:B------:R-:W-:Y:S05]  /*0d30*/  @P0 BRA `(.L_x_11) ;  /* 0x0000000000300947 */ /* 0x000fea0003800000 */
[----:B------:R-:W-:Y:S01]  /*0d40*/  ISETP.NE.AND P0, PT, R7, R24, PT ;  /* 0x000000180700720c */ /* 0x000fe20003f05270 */
[----:B------:R-:W-:Y:S02]  /*0d50*/  IMAD.MOV.U32 R16, RZ, RZ, 0x0 ;  /* 0x00000000ff107424 */ /* 0x000fe400078e00ff */
[----:B------:R-:W-:-:S10]  /*0d60*/  IMAD.MOV.U32 R17, RZ, RZ, -0x80000 ;  /* 0xfff80000ff117424 */ /* 0x000fd400078e00ff */
[----:B------:R-:W-:Y:S05]  /*0d70*/  @!P0 BRA `(.L_x_9) ;  /* 0x0000000000348947 */ /* 0x000fea0003800000 */
[----:B------:R-:W-:Y:S02]  /*0d80*/  ISETP.NE.AND P0, PT, R7, 0x7ff00000, PT ;  /* 0x7ff000000700780c */ /* 0x000fe40003f05270 */
[----:B------:R-:W-:Y:S02]  /*0d90*/  LOP3.LUT R17, R13, 0x80000000, R23, 0x48, !PT ;  /* 0x800000000d117812 */ /* 0x000fe400078e4817 */
[----:B------:R-:W-:-:S13]  /*0da0*/  ISETP.EQ.OR P0, PT, R24, RZ, !P0 ;  /* 0x000000ff1800720c */ /* 0x000fda0004702670 */
[----:B------:R-:W-:Y:S01]  /*0db0*/  @P0 LOP3.LUT R5, R17, 0x7ff00000, RZ, 0xfc, !PT ;  /* 0x7ff0000011050812 */ /* 0x000fe200078efcff */
[----:B------:R-:W-:Y:S02]  /*0dc0*/  @!P0 IMAD.MOV.U32 R16, RZ, RZ, RZ ;  /* 0x000000ffff108224 */ /* 0x000fe400078e00ff */
[----:B------:R-:W-:Y:S02]  /*0dd0*/  @P0 IMAD.MOV.U32 R16, RZ, RZ, RZ ;  /* 0x000000ffff100224 */ /* 0x000fe400078e00ff */
[----:B------:R-:W-:Y:S01]  /*0de0*/  @P0 IMAD.MOV.U32 R17, RZ, RZ, R5 ;  /* 0x000000ffff110224 */ /* 0x000fe200078e0005 */
[----:B------:R-:W-:Y:S06]  /*0df0*/  BRA `(.L_x_9) ;  /* 0x0000000000147947 */ /* 0x000fec0003800000 */
.L_x_11:
[----:B------:R-:W-:Y:S01]  /*0e00*/  LOP3.LUT R17, R23, 0x80000, RZ, 0xfc, !PT ;  /* 0x0008000017117812 */ /* 0x000fe200078efcff */
[----:B------:R-:W-:Y:S01]  /*0e10*/  IMAD.MOV.U32 R16, RZ, RZ, R22 ;  /* 0x000000ffff107224 */ /* 0x000fe200078e0016 */
[----:B------:R-:W-:Y:S06]  /*0e20*/  BRA `(.L_x_9) ;  /* 0x0000000000087947 */ /* 0x000fec0003800000 */
.L_x_10:
[----:B------:R-:W-:Y:S01]  /*0e30*/  LOP3.LUT R17, R13, 0x80000, RZ, 0xfc, !PT ;  /* 0x000800000d117812 */ /* 0x000fe200078efcff */
[----:B------:R-:W-:-:S07]  /*0e40*/  IMAD.MOV.U32 R16, RZ, RZ, R12 ;  /* 0x000000ffff107224 */ /* 0x000fce00078e000c */
.L_x_9:
[----:B------:R-:W-:Y:S05]  /*0e50*/  BSYNC.RECONVERGENT B1 ;  /* 0x0000000000017941 */ /* 0x000fea0003800200 */
.L_x_7:
[----:B------:R-:W-:Y:S02]  /*0e60*/  IMAD.MOV.U32 R6, RZ, RZ, R0 ;  /* 0x000000ffff067224 */ /* 0x000fe400078e0000 */
[----:B------:R-:W-:-:S04]  /*0e70*/  IMAD.MOV.U32 R7, RZ, RZ, 0x0 ;  /* 0x00000000ff077424 */ /* 0x000fc800078e00ff */
[----:B------:R-:W-:Y:S05]  /*0e80*/  RET.REL.NODEC R6 `(_Z9dctKernelPfS_iif) ;  /* 0xfffffff0065c7950 */ /* 0x000fea0003c3ffff */
.L_x_12:
[----:B------:R-:W-:-:S00]  /*0e90*/  BRA `(.L_x_12) ;  /* 0xfffffffc00fc7947 */ /* 0x000fc0000383ffff */
[----:B------:R-:W-:-:S00]  /*0ea0*/  NOP ;  /* 0x0000000000007918 */ /* 0x000fc00000000000 */
        /* <DEDUP_REMOVED lines=13> */
.L_x_22:


//--------------------- .text._Z9logKernelPfS_i   --------------------------
	.section	.text._Z9logKernelPfS_i,"ax",@progbits
	.align	128
        .global         _Z9logKernelPfS_i
        .type           _Z9logKernelPfS_i,@function
        .size           _Z9logKernelPfS_i,(.L_x_24 - _Z9logKernelPfS_i)
        .other          _Z9logKernelPfS_i,@"STO_CUDA_ENTRY STV_DEFAULT"
_Z9logKernelPfS_i:
.text._Z9logKernelPfS_i:
[----:B------:R-:W-:Y:S01]  /*0000*/  LDC R1, c[0x0][0x37c] ;  /* 0x0000df00ff017b82 */ /* 0x000fe20000000800 */
[----:B------:R-:W0:Y:S07]  /*0010*/  S2R R0, SR_TID.X ;  /* 0x0000000000007919 */ /* 0x000e2e0000002100 */
[----:B------:R-:W0:Y:S01]  /*0020*/  S2UR UR4, SR_CTAID.X ;  /* 0x00000000000479c3 */ /* 0x000e220000002500 */
[----:B------:R-:W1:Y:S07]  /*0030*/  LDCU UR5, c[0x0][0x390] ;  /* 0x00007200ff0577ac */ /* 0x000e6e0008000800 */
[----:B------:R-:W0:Y:S02]  /*0040*/  LDC R5, c[0x0][0x360] ;  /* 0x0000d800ff057b82 */ /* 0x000e240000000800 */
[----:B0-----:R-:W-:-:S05]  /*0050*/  IMAD R5, R5, UR4, R0 ;  /* 0x0000000405057c24 */ /* 0x001fca000f8e0200 */
[----:B-1----:R-:W-:-:S13]  /*0060*/  ISETP.GE.AND P0, PT, R5, UR5, PT ;  /* 0x0000000505007c0c */ /* 0x002fda000bf06270 */
[----:B------:R-:W-:Y:S05]  /*0070*/  @P0 EXIT ;  /* 0x000000000000094d */ /* 0x000fea0003800000 */
[----:B------:R-:W0:Y:S01]  /*0080*/  LDC.64 R2, c[0x0][0x380] ;  /* 0x0000e000ff027b82 */ /* 0x000e220000000a00 */
[----:B------:R-:W1:Y:S01]  /*0090*/  LDCU.64 UR4, c[0x0][0x358] ;  /* 0x00006b00ff0477ac */ /* 0x000e620008000a00 */
[----:B0-----:R-:W-:-:S06]  /*00a0*/  IMAD.WIDE R2, R5, 0x4, R2 ;  /* 0x0000000405027825 */ /* 0x001fcc00078e0202 */
[----:B-1----:R-:W2:Y:S01]  /*00b0*/  LDG.E R2, desc[UR4][R2.64] ;  /* 0x0000000402027981 */ /* 0x002ea2000c1e1900 */
[----:B------:R-:W-:Y:S02]  /*00c0*/  HFMA2 R9, -RZ, RZ, 1.5048828125, 33.21875 ;  /* 0x3e055027ff097431 */ /* 0x000fe400000001ff */
[----:B--2---:R-:W-:Y:S02]  /*00d0*/  FADD R0, R2, 9.9999999747524270788e-07 ;  /* 0x358637bd02007421 */ /* 0x004fe40000000000 */
[----:B------:R-:W0:Y:S03]  /*00e0*/  LDC.64 R2, c[0x0][0x388] ;  /* 0x0000e200ff027b82 */ /* 0x000e260000000a00 */
[----:B------:R-:W-:-:S13]  /*00f0*/  FSETP.GEU.AND P0, PT, R0, 1.175494350822287508e-38, PT ;  /* 0x008000000000780b */ /* 0x000fda0003f0e000 */
[----:B------:R-:W-:-:S05]  /*0100*/  @!P0 FMUL R0, R0, 8388608 ;  /* 0x4b00000000008820 */ /* 0x000fca0000400000 */
[----:B------:R-:W-:Y:S01]  /*0110*/  IADD3 R4, PT, PT, R0, -0x3f2aaaab, RZ ;  /* 0xc0d5555500047810 */ /* 0x000fe20007ffe0ff */
[----:B0-----:R-:W-:-:S03]  /*0120*/  IMAD.WIDE R2, R5, 0x4, R2 ;  /* 0x0000000405027825 */ /* 0x001fc600078e0202 */
[----:B------:R-:W-:-:S04]  /*0130*/  LOP3.LUT R7, R4, 0xff800000, RZ, 0xc0, !PT ;  /* 0xff80000004077812 */ /* 0x000fc800078ec0ff */
[-C--:B------:R-:W-:Y:S02]  /*0140*/  IADD3 R4, PT, PT, R0, -R7.reuse, RZ ;  /* 0x8000000700047210 */ /* 0x080fe40007ffe0ff */
[----:B------:R-:W-:-:S03]  /*0150*/  I2FP.F32.S32 R7, R7 ;  /* 0x0000000700077245 */ /* 0x000fc60000201400 */
[----:B------:R-:W-:Y:S01]  /*0160*/  FADD R6, R4, -1 ;  /* 0xbf80000004067421 */ /* 0x000fe20000000000 */
[----:B------:R-:W-:Y:S02]  /*0170*/  FSEL R4, RZ, -23, P0 ;  /* 0xc1b80000ff047808 */ /* 0x000fe40000000000 */
[----:B------:R-:W-:Y:S01]  /*0180*/  ISETP.GT.U32.AND P0, PT, R0, 0x7f7fffff, PT ;  /* 0x7f7fffff0000780c */ /* 0x000fe20003f04070 */
[C---:B------:R-:W-:Y:S02]  /*0190*/  FFMA R9, R6.reuse, -R9, 0.14084610342979431152 ;  /* 0x3e1039f606097423 */ /* 0x040fe40000000809 */
[----:B------:R-:W-:Y:S01]  /*01a0*/  FFMA R4, R7, 1.1920928955078125e-07, R4 ;  /* 0x3400000007047823 */ /* 0x000fe20000000004 */
[----:B------:R-:W-:Y:S01]  /*01b0*/  MOV R7, 0x7f800000 ;  /* 0x7f80000000077802 */ /* 0x000fe20000000f00 */
[----:B------:R-:W-:-:S04]  /*01c0*/  FFMA R9, R6, R9, -0.12148627638816833496 ;  /* 0xbdf8cdcc06097423 */ /* 0x000fc80000000009 */
[----:B------:R-:W-:-:S04]  /*01d0*/  FFMA R9, R6, R9, 0.13980610668659210205 ;  /* 0x3e0f295506097423 */ /* 0x000fc80000000009 */
[----:B------:R-:W-:-:S04]  /*01e0*/  FFMA R9, R6, R9, -0.16684235632419586182 ;  /* 0xbe2ad8b906097423 */ /* 0x000fc80000000009 */
[----:B------:R-:W-:-:S04]  /*01f0*/  FFMA R9, R6, R9, 0.20012299716472625732 ;  /* 0x3e4ced0b06097423 */ /* 0x000fc80000000009 */
[----:B------:R-:W-:-:S04]  /*0200*/  FFMA R9, R6, R9, -0.24999669194221496582 ;  /* 0xbe7fff2206097423 */ /* 0x000fc80000000009 */
[----:B------:R-:W-:-:S04]  /*0210*/  FFMA R9, R6, R9, 0.33333182334899902344 ;  /* 0x3eaaaa7806097423 */ /* 0x000fc80000000009 */
[----:B------:R-:W-:-:S04]  /*0220*/  FFMA R9, R6, R9, -0.5 ;  /* 0xbf00000006097423 */ /* 0x000fc80000000009 */
[----:B------:R-:W-:-:S04]  /*0230*/  FMUL R9, R6, R9 ;  /* 0x0000000906097220 */ /* 0x000fc80000400000 */
[----:B------:R-:W-:-:S04]  /*0240*/  FFMA R9, R6, R9, R6 ;  /* 0x0000000906097223 */ /* 0x000fc80000000006 */
[----:B------:R-:W-:Y:S01]  /*0250*/  FFMA R4, R4, 0.69314718246459960938, R9 ;  /* 0x3f31721804047823 */ /* 0x000fe20000000009 */
[C---:B------:R-:W-:Y:S01]  /*0260*/  @P0 FFMA R4, R0.reuse, R7, +INF ;  /* 0x7f80000000040423 */ /* 0x040fe20000000007 */
[----:B------:R-:W-:-:S04]  /*0270*/  FSETP.NEU.AND P0, PT, R0, RZ, PT ;  /* 0x000000ff0000720b */ /* 0x000fc80003f0d000 */
[----:B------:R-:W-:-:S05]  /*0280*/  FSEL R5, R4, -INF , P0 ;  /* 0xff80000004057808 */ /* 0x000fca0000000000 */
[----:B------:R-:W-:Y:S01]  /*0290*/  STG.E desc[UR4][R2.64], R5 ;  /* 0x0000000502007986 */ /* 0x000fe2000c101904 */
[----:B------:R-:W-:Y:S05]  /*02a0*/  EXIT ;  /* 0x000000000000794d */ /* 0x000fea0003800000 */
.L_x_13:
        /* <DEDUP_REMOVED lines=13> */
.L_x_24:


//--------------------- .text._Z21applyMelFiltersKernelPfS_S_ii --------------------------
	.section	.text._Z21applyMelFiltersKernelPfS_S_ii,"ax",@progbits
	.align	128
        .global         _Z21applyMelFiltersKernelPfS_S_ii
        .type           _Z21applyMelFiltersKernelPfS_S_ii,@function
        .size           _Z21applyMelFiltersKernelPfS_S_ii,(.L_x_25 - _Z21applyMelFiltersKernelPfS_S_ii)
        .other          _Z21applyMelFiltersKernelPfS_S_ii,@"STO_CUDA_ENTRY STV_DEFAULT"
_Z21applyMelFiltersKernelPfS_S_ii:
.text._Z21applyMelFiltersKernelPfS_S_ii:
        /* <DEDUP_REMOVED lines=8> */
[----:B------:R-:W0:Y:S01]  /*0080*/  LDCU UR4, c[0x0][0x39c] ;  /* 0x00007380ff0477ac */ /* 0x000e220008000800 */
[----:B------:R-:W-:Y:S01]  /*0090*/  HFMA2 R15, -RZ, RZ, 0, 0 ;  /* 0x00000000ff0f7431 */ /* 0x000fe200000001ff */
[----:B------:R-:W1:Y:S01]  /*00a0*/  LDCU.64 UR14, c[0x0][0x358] ;  /* 0x00006b00ff0e77ac */ /* 0x000e620008000a00 */
[----:B0-----:R-:W-:-:S09]  /*00b0*/  UISETP.GE.AND UP0, UPT, UR4, -0x1, UPT ;  /* 0xffffffff0400788c */ /* 0x001fd2000bf06270 */
[----:B-1----:R-:W-:Y:S05]  /*00c0*/  BRA.U !UP0, `(.L_x_14) ;  /* 0x0000000908707547 */ /* 0x002fea000b800000 */
[----:B------:R-:W-:Y:S01]  /*00d0*/  ULEA.HI UR4, UR4, UR4, URZ, 0x1 ;  /* 0x0000000404047291 */ /* 0x000fe2000f8f08ff */
[----:B------:R-:W-:Y:S02]  /*00e0*/  MOV R15, RZ ;  /* 0x000000ff000f7202 */ /* 0x000fe40000000f00 */
[----:B------:R-:W-:Y:S01]  /*00f0*/  MOV R7, RZ ;  /* 0x000000ff00077202 */ /* 0x000fe20000000f00 */
[----:B------:R-:W-:-:S04]  /*0100*/  USHF.R.S32.HI UR4, URZ, 0x1, UR4 ;  /* 0x00000001ff047899 */ /* 0x000fc80008011404 */
[----:B------:R-:W-:Y:S02]  /*0110*/  UISETP.GE.U32.AND UP1, UPT, UR4, 0xf, UPT ;  /* 0x0000000f0400788c */ /* 0x000fe4000bf26070 */
[----:B------:R-:W-:Y:S02]  /*0120*/  UIADD3 UR5, UPT, UPT, UR4, 0x1, URZ ;  /* 0x0000000104057890 */ /* 0x000fe4000fffe0ff */
[----:B------:R-:W-:Y:S02]  /*0130*/  IMAD R8, R0, UR4, R0 ;  /* 0x0000000400087c24 */ /* 0x000fe4000f8e0200 */
[----:B------:R-:W-:-:S04]  /*0140*/  ULOP3.LUT UR12, UR5, 0xf, URZ, 0xc0, !UPT ;  /* 0x0000000f050c7892 */ /* 0x000fc8000f8ec0ff */
[----:B------:R-:W-:Y:S01]  /*0150*/  UISETP.NE.AND UP0, UPT, UR12, URZ, UPT ;  /* 0x000000ff0c00728c */ /* 0x000fe2000bf05270 */
[----:B------:R-:W-:Y:S10]  /*0160*/  BRA.U !UP1, `(.L_x_15) ;  /* 0x0000000509147547 */ /* 0x000ff4000b800000 */
[----:B------:R-:W0:Y:S01]  /*0170*/  LDCU.128 UR8, c[0x0][0x380] ;  /* 0x00007000ff0877ac */ /* 0x000e220008000c00 */
[----:B------:R-:W-:Y:S02]  /*0180*/  MOV R15, RZ ;  /* 0x000000ff000f7202 */ /* 0x000fe40000000f00 */
[----:B------:R-:W-:Y:S01]  /*0190*/  MOV R6, R8 ;  /* 0x0000000800067202 */ /* 0x000fe20000000f00 */
[----:B------:R-:W-:-:S06]  /*01a0*/  ULOP3.LUT UR13, UR5, 0xfffffff0, URZ, 0xc0, !UPT ;  /* 0xfffffff0050d7892 */ /* 0x000fcc000f8ec0ff */
[----:B------:R-:W-:Y:S01]  /*01b0*/  MOV R7, UR13 ;  /* 0x0000000d00077c02 */ /* 0x000fe20008000f00 */
[----:B0-----:R-:W-:Y:S02]  /*01c0*/  UIADD3 UR7, UP1, UPT, UR8, 0x20, URZ ;  /* 0x0000002008077890 */ /* 0x001fe4000ff3e0ff */
[----:B------:R-:W-:Y:S02]  /*01d0*/  UIADD3 UR4, UP2, UPT, UR10, 0x20, URZ ;  /* 0x000000200a047890 */ /* 0x000fe4000ff5e0ff */
[----:B------:R-:W-:Y:S02]  /*01e0*/  UIADD3.X UR8, UPT, UPT, URZ, UR9, URZ, UP1, !UPT ;  /* 0x00000009ff087290 */ /* 0x000fe40008ffe4ff */
[----:B------:R-:W-:Y:S01]  /*01f0*/  MOV R2, UR7 ;  /* 0x0000000700027c02 */ /* 0x000fe20008000f00 */
[----:B------:R-:W-:Y:S02]  /*0200*/  UIADD3 UR10, UPT, UPT, -UR13, URZ, URZ ;  /* 0x000000ff0d0a7290 */ /* 0x000fe4000fffe1ff */
[----:B------:R-:W-:Y:S01]  /*0210*/  UIADD3.X UR6, UPT, UPT, URZ, UR11, URZ, UP2, !UPT ;  /* 0x0000000bff067290 */ /* 0x000fe200097fe4ff */
[----:B------:R-:W-:-:S11]  /*0220*/  MOV R3, UR8 ;  /* 0x0000000800037c02 */ /* 0x000fd60008000f00 */
.L_x_16:
[----:B------:R-:W-:Y:S01]  /*0230*/  MOV R4, UR4 ;  /* 0x0000000400047c02 */ /* 0x000fe20008000f00 */
[----:B------:R-:W2:Y:S01]  /*0240*/  LDG.E R16, desc[UR14][R2.64+-0x20] ;  /* 0xffffe00e02107981 */ /* 0x000ea2000c1e1900 */
[----:B------:R-:W-:-:S03]  /*0250*/  MOV R5, UR6 ;  /* 0x0000000600057c02 */ /* 0x000fc60008000f00 */
[----:B------:R-:W3:Y:S01]  /*0260*/  LDG.E R18, desc[UR14][R2.64+-0x1c] ;  /* 0xffffe40e02127981 */ /* 0x000ee2000c1e1900 */
[----:B------:R-:W-:-:S03]  /*0270*/  IMAD.WIDE R4, R6, 0x4, R4 ;  /* 0x0000000406047825 */ /* 0x000fc600078e0204 */
[----:B------:R-:W4:Y:S04]  /*0280*/  LDG.E R19, desc[UR14][R2.64+-0x18] ;  /* 0xffffe80e02137981 */ /* 0x000f28000c1e1900 */
[----:B------:R-:W2:Y:S04]  /*0290*/  LDG.E R17, desc[UR14][R4.64+-0x20] ;  /* 0xffffe00e04117981 */ /* 0x000ea8000c1e1900 */
[----:B------:R-:W3:Y:S04]  /*02a0*/  LDG.E R25, desc[UR14][R4.64+-0x1c] ;  /* 0xffffe40e04197981 */ /* 0x000ee8000c1e1900 */
[----:B------:R-:W4:Y:S04]  /*02b0*/  LDG.E R20, desc[UR14][R4.64+-0x18] ;  /* 0xffffe80e04147981 */ /* 0x000f28000c1e1900 */
[----:B------:R-:W5:Y:S04]  /*02c0*/  LDG.E R22, desc[UR14][R2.64+-0x14] ;  /* 0xffffec0e02167981 */ /* 0x000f68000c1e1900 */
        /* <DEDUP_REMOVED lines=8> */
[----:B------:R-:W5:Y:S01]  /*0350*/  LDG.E R14, desc[UR14][R4.64+-0x4] ;  /* 0xfffffc0e040e7981 */ /* 0x000f62000c1e1900 */
[----:B--2---:R-:W-:-:S03]  /*0360*/  FFMA R17, R16, R17, R15 ;  /* 0x0000001110117223 */ /* 0x004fc6000000000f */
[----:B------:R-:W2:Y:S04]  /*0370*/  LDG.E R15, desc[UR14][R2.64] ;  /* 0x0000000e020f7981 */ /* 0x000ea8000c1e1900 */
[----:B------:R-:W2:Y:S01]  /*0380*/  LDG.E R16, desc[UR14][R4.64] ;  /* 0x0000000e04107981 */ /* 0x000ea2000c1e1900 */
[----:B---3--:R-:W-:-:S03]  /*0390*/  FFMA R26, R18, R25, R17 ;  /* 0x00000019121a7223 */ /* 0x008fc60000000011 */
[----:B------:R-:W3:Y:S01]  /*03a0*/  LDG.E R17, desc[UR14][R2.64+0x4] ;  /* 0x0000040e02117981 */ /* 0x000ee2000c1e1900 */
[----:B----4-:R-:W-:-:S03]  /*03b0*/  FFMA R25, R19, R20, R26 ;  /* 0x0000001413197223 */ /* 0x010fc6000000001a */
[----:B------:R-:W3:Y:S04]  /*03c0*/  LDG.E R18, desc[UR14][R4.64+0x4] ;  /* 0x0000040e04127981 */ /* 0x000ee8000c1e1900 */
[----:B------:R-:W4:Y:S01]  /*03d0*/  LDG.E R19, desc[UR14][R2.64+0x8] ;  /* 0x0000080e02137981 */ /* 0x000f22000c1e1900 */
[----:B-----5:R-:W-:-:S03]  /*03e0*/  FFMA R26, R22, R21, R25 ;  /* 0x00000015161a7223 */ /* 0x020fc60000000019 */
[----:B------:R-:W4:Y:S04]  /*03f0*/  LDG.E R20, desc[UR14][R4.64+0x8] ;  /* 0x0000080e04147981 */ /* 0x000f28000c1e1900 */
[----:B------:R-:W5:Y:S01]  /*0400*/  LDG.E R21, desc[UR14][R2.64+0xc] ;  /* 0x00000c0e02157981 */ /* 0x000f62000c1e1900 */
[----:B------:R-:W-:-:S03]  /*0410*/  FFMA R26, R23, R24, R26 ;  /* 0x00000018171a7223 */ /* 0x000fc6000000001a */
[----:B------:R-:W5:Y:S04]  /*0420*/  LDG.E R22, desc[UR14][R4.64+0xc] ;  /* 0x00000c0e04167981 */ /* 0x000f68000c1e1900 */
[----:B------:R-:W5:Y:S01]  /*0430*/  LDG.E R23, desc[UR14][R2.64+0x10] ;  /* 0x0000100e02177981 */ /* 0x000f62000c1e1900 */
[----:B------:R-:W-:-:S03]  /*0440*/  FFMA R26, R9, R10, R26 ;  /* 0x0000000a091a7223 */ /* 0x000fc6000000001a */
[----:B------:R-:W5:Y:S04]  /*0450*/  LDG.E R24, desc[UR14][R4.64+0x10] ;  /* 0x0000100e04187981 */ /* 0x000f68000c1e1900 */
[----:B------:R-:W5:Y:S01]  /*0460*/  LDG.E R9, desc[UR14][R2.64+0x14] ;  /* 0x0000140e02097981 */ /* 0x000f62000c1e1900 */
[----:B------:R-:W-:-:S03]  /*0470*/  FFMA R28, R11, R12, R26 ;  /* 0x0000000c0b1c7223 */ /* 0x000fc6000000001a */
[----:B------:R-:W5:Y:S04]  /*0480*/  LDG.E R10, desc[UR14][R4.64+0x14] ;  /* 0x0000140e040a7981 */ /* 0x000f68000c1e1900 */
[----:B------:R-:W5:Y:S04]  /*0490*/  LDG.E R12, desc[UR14][R2.64+0x18] ;  /* 0x0000180e020c7981 */ /* 0x000f68000c1e1900 */
[----:B------:R-:W5:Y:S04]  /*04a0*/  LDG.E R11, desc[UR14][R4.64+0x18] ;  /* 0x0000180e040b7981 */ /* 0x000f68000c1e1900 */
[----:B------:R-:W5:Y:S04]  /*04b0*/  LDG.E R26, desc[UR14][R4.64+0x1c] ;  /* 0x00001c0e041a7981 */ /* 0x000f68000c1e1900 */
[----:B------:R0:W5:Y:S01]  /*04c0*/  LDG.E R25, desc[UR14][R2.64+0x1c] ;  /* 0x00001c0e02197981 */ /* 0x000162000c1e1900 */
[----:B------:R-:W-:Y:S01]  /*04d0*/  FFMA R14, R13, R14, R28 ;  /* 0x0000000e0d0e7223 */ /* 0x000fe2000000001c */
[----:B------:R-:W-:-:S04]  /*04e0*/  UIADD3 UR10, UPT, UPT, UR10, 0x10, URZ ;  /* 0x000000100a0a7890 */ /* 0x000fc8000fffe0ff */
[----:B------:R-:W-:Y:S01]  /*04f0*/  UISETP.NE.AND UP1, UPT, UR10, URZ, UPT ;  /* 0x000000ff0a00728c */ /* 0x000fe2000bf25270 */
[----:B0-----:R-:W-:Y:S02]  /*0500*/  IADD3 R2, P0, PT, R2, 0x40, RZ ;  /* 0x0000004002027810 */ /* 0x001fe40007f1e0ff */
[----:B------:R-:W-:Y:S02]  /*0510*/  IADD3 R6, PT, PT, R6, 0x10, RZ ;  /* 0x0000001006067810 */ /* 0x000fe40007ffe0ff */
[----:B------:R-:W-:Y:S01]  /*0520*/  IADD3.X R3, PT, PT, RZ, R3, RZ, P0, !PT ;  /* 0x00000003ff037210 */ /* 0x000fe200007fe4ff */
[----:B--2---:R-:W-:-:S04]  /*0530*/  FFMA R14, R15, R16, R14 ;  /* 0x000000100f0e7223 */ /* 0x004fc8000000000e */
[----:B---3--:R-:W-:-:S04]  /*0540*/  FFMA R14, R17, R18, R14 ;  /* 0x00000012110e7223 */ /* 0x008fc8000000000e */
[----:B----4-:R-:W-:-:S04]  /*0550*/  FFMA R14, R19, R20, R14 ;  /* 0x00000014130e7223 */ /* 0x010fc8000000000e */
[----:B-----5:R-:W-:-:S04]  /*0560*/  FFMA R14, R21, R22, R14 ;  /* 0x00000016150e7223 */ /* 0x020fc8000000000e */
[----:B------:R-:W-:-:S04]  /*0570*/  FFMA R14, R23, R24, R14 ;  /* 0x00000018170e7223 */ /* 0x000fc8000000000e */
[----:B------:R-:W-:-:S04]  /*0580*/  FFMA R9, R9, R10, R14 ;  /* 0x0000000a09097223 */ /* 0x000fc8000000000e */
[----:B------:R-:W-:-:S04]  /*0590*/  FFMA R12, R12, R11, R9 ;  /* 0x0000000b0c0c7223 */ /* 0x000fc80000000009 */
[----:B------:R-:W-:Y:S01]  /*05a0*/  FFMA R15, R25, R26, R12 ;  /* 0x0000001a190f7223 */ /* 0x000fe2000000000c */
[----:B------:R-:W-:Y:S06]  /*05b0*/  BRA.U UP1, `(.L_x_16) ;  /* 0xfffffffd011c7547 */ /* 0x000fec000b83ffff */
.L_x_15:
[----:B------:R-:W-:Y:S05]  /*05c0*/  BRA.U !UP0, `(.L_x_14) ;  /* 0x0000000508307547 */ /* 0x000fea000b800000 */
[----:B------:R-:W-:Y:S02]  /*05d0*/  UISETP.GE.U32.AND UP0, UPT, UR12, 0x8, UPT ;  /* 0x000000080c00788c */ /* 0x000fe4000bf06070 */
[----:B------:R-:W-:-:S04]  /*05e0*/  ULOP3.LUT UR4, UR5, 0x7, URZ, 0xc0, !UPT ;  /* 0x0000000705047892 */ /* 0x000fc8000f8ec0ff */
[----:B------:R-:W-:-:S03]  /*05f0*/  UISETP.NE.AND UP1, UPT, UR4, URZ, UPT ;  /* 0x000000ff0400728c */ /* 0x000fc6000bf25270 */
[----:B------:R-:W-:Y:S08]  /*0600*/  BRA.U !UP0, `(.L_x_17) ;  /* 0x0000000108787547 */ /* 0x000ff0000b800000 */
[----:B------:R-:W0:Y:S01]  /*0610*/  LDC.64 R2, c[0x0][0x388] ;  /* 0x0000e200ff027b82 */ /* 0x000e220000000a00 */
[----:B------:R-:W-:-:S07]  /*0620*/  IADD3 R9, PT, PT, R8, R7, RZ ;  /* 0x0000000708097210 */ /* 0x000fce0007ffe0ff */
[----:B------:R-:W1:Y:S01]  /*0630*/  LDC.64 R4, c[0x0][0x380] ;  /* 0x0000e000ff047b82 */ /* 0x000e620000000a00 */
[----:B0-----:R-:W-:-:S05]  /*0640*/  IMAD.WIDE R2, R9, 0x4, R2 ;  /* 0x0000000409027825 */ /* 0x001fca00078e0202 */
[----:B------:R-:W2:Y:S01]  /*0650*/  LDG.E R11, desc[UR14][R2.64] ;  /* 0x0000000e020b7981 */ /* 0x000ea2000c1e1900 */
[----:B-1----:R-:W-:-:S03]  /*0660*/  IMAD.WIDE.U32 R4, R7, 0x4, R4 ;  /* 0x0000000407047825 */ /* 0x002fc600078e0004 */
[----:B------:R-:W3:Y:S04]  /*0670*/  LDG.E R12, desc[UR14][R2.64+0x4] ;  /* 0x0000040e020c7981 */ /* 0x000ee8000c1e1900 */
[----:B------:R-:W2:Y:S04]  /*0680*/  LDG.E R10, desc[UR14][R4.64] ;  /* 0x0000000e040a7981 */ /* 0x000ea8000c1e1900 */
[----:B------:R-:W3:Y:S04]  /*0690*/  LDG.E R13, desc[UR14][R4.64+0x4] ;  /* 0x0000040e040d7981 */ /* 0x000ee8000c1e1900 */
[----:B------:R-:W4:Y:S04]  /*06a0*/  LDG.E R14, desc[UR14][R2.64+0x8] ;  /* 0x0000080e020e7981 */ /* 0x000f28000c1e1900 */
        /* <DEDUP_REMOVED lines=11> */
[----:B------:R-:W-:Y:S01]  /*0760*/  IADD3 R7, PT, PT, R7, 0x8, RZ ;  /* 0x0000000807077810 */ /* 0x000fe20007ffe0ff */
[----:B--2---:R-:W-:-:S04]  /*0770*/  FFMA R10, R10, R11, R15 ;  /* 0x0000000b0a0a7223 */ /* 0x004fc8000000000f */
[----:B---3--:R-:W-:-:S04]  /*0780*/  FFMA R10, R13, R12, R10 ;  /* 0x0000000c0d0a7223 */ /* 0x008fc8000000000a */
[----:B----4-:R-:W-:-:S04]  /*0790*/  FFMA R10, R17, R14, R10 ;  /* 0x0000000e110a7223 */ /* 0x010fc8000000000a */
[----:B-----5:R-:W-:-:S04]  /*07a0*/  FFMA R10, R19, R16, R10 ;  /* 0x00000010130a7223 */ /* 0x020fc8000000000a */
[----:B------:R-:W-:-:S04]  /*07b0*/  FFMA R10, R21, R18, R10 ;  /* 0x00000012150a7223 */ /* 0x000fc8000000000a */
[----:B------:R-:W-:-:S04]  /*07c0*/  FFMA R23, R23, R20, R10 ;  /* 0x0000001417177223 */ /* 0x000fc8000000000a */
[----:B------:R-:W-:-:S04]  /*07d0*/  FFMA R6, R6, R9, R23 ;  /* 0x0000000906067223 */ /* 0x000fc80000000017 */
[----:B------:R-:W-:-:S07]  /*07e0*/  FFMA R15, R25, R22, R6 ;  /* 0x00000016190f7223 */ /* 0x000fce0000000006 */
.L_x_17:
        /* <DEDUP_REMOVED lines=17> */
[----:B------:R-:W5:Y:S01]  /*0900*/  LDG.E R17, desc[UR14][R2.64+0xc] ;  /* 0x00000c0e02117981 */ /* 0x000f62000c1e1900 */
[----:B------:R-:W-:Y:S01]  /*0910*/  IADD3 R7, PT, PT, R7, 0x4, RZ ;  /* 0x0000000407077810 */ /* 0x000fe20007ffe0ff */
[----:B--2---:R-:W-:-:S04]  /*0920*/  FFMA R6, R6, R9, R15 ;  /* 0x0000000906067223 */ /* 0x004fc8000000000f */
[----:B---3--:R-:W-:-:S04]  /*0930*/  FFMA R6, R11, R10, R6 ;  /* 0x0000000a0b067223 */ /* 0x008fc80000000006 */
[----:B----4-:R-:W-:-:S04]  /*0940*/  FFMA R6, R13, R12, R6 ;  /* 0x0000000c0d067223 */ /* 0x010fc80000000006 */
[----:B-----5:R-:W-:-:S07]  /*0950*/  FFMA R15, R17, R14, R6 ;  /* 0x0000000e110f7223 */ /* 0x020fce0000000006 */
.L_x_18:
[----:B------:R-:W-:Y:S05]  /*0960*/  BRA.U !UP1, `(.L_x_14) ;  /* 0x0000000109487547 */ /* 0x000fea000b800000 */
[----:B------:R-:W0:Y:S01]  /*0970*/  LDC.64 R2, c[0x0][0x380] ;  /* 0x0000e000ff027b82 */ /* 0x000e220000000a00 */
[----:B------:R-:W-:-:S07]  /*0980*/  UIADD3 UR5, UPT, UPT, -UR5, URZ, URZ ;  /* 0x000000ff05057290 */ /* 0x000fce000fffe1ff */
[----:B------:R-:W1:Y:S01]  /*0990*/  LDC.64 R10, c[0x0][0x388] ;  /* 0x0000e200ff0a7b82 */ /* 0x000e620000000a00 */
[----:B0-----:R-:W-:Y:S01]  /*09a0*/  IMAD.WIDE.U32 R2, R7, 0x4, R2 ;  /* 0x0000000407027825 */ /* 0x001fe200078e0002 */
[----:B------:R-:W-:Y:S02]  /*09b0*/  IADD3 R7, PT, PT, R8, R7, RZ ;  /* 0x0000000708077210 */ /* 0x000fe40007ffe0ff */
[----:B------:R-:W-:Y:S02]  /*09c0*/  MOV R6, R2 ;  /* 0x0000000200067202 */ /* 0x000fe40000000f00 */
[----:B------:R-:W-:-:S07]  /*09d0*/  MOV R5, R3 ;  /* 0x0000000300057202 */ /* 0x000fce0000000f00 */
.L_x_19:
[----:B-1----:R-:W-:Y:S01]  /*09e0*/  IMAD.WIDE R2, R7, 0x4, R10 ;  /* 0x0000000407027825 */ /* 0x002fe200078e020a */
[----:B------:R-:W-:-:S05]  /*09f0*/  MOV R4, R6 ;  /* 0x0000000600047202 */ /* 0x000fca0000000f00 */
[----:B------:R-:W2:Y:S04]  /*0a00*/  LDG.E R2, desc[UR14][R2.64] ;  /* 0x0000000e02027981 */ /* 0x000ea8000c1e1900 */
[----:B------:R0:W2:Y:S01]  /*0a10*/  LDG.E R4, desc[UR14][R4.64] ;  /* 0x0000000e04047981 */ /* 0x0000a2000c1e1900 */
[----:B------:R-:W-:Y:S01]  /*0a20*/  UIADD3 UR5, UPT, UPT, UR5, 0x1, URZ ;  /* 0x0000000105057890 */ /* 0x000fe2000fffe0ff */
[----:B------:R-:W-:Y:S02]  /*0a30*/  IADD3 R6, P0, PT, R6, 0x4, RZ ;  /* 0x0000000406067810 */ /* 0x000fe40007f1e0ff */
[----:B------:R-:W-:Y:S01]  /*0a40*/  IADD3 R7, PT, PT, R7, 0x1, RZ ;  /* 0x0000000107077810 */ /* 0x000fe20007ffe0ff */
[----:B------:R-:W-:Y:S01]  /*0a50*/  UISETP.NE.AND UP0, UPT, UR5, URZ, UPT ;  /* 0x000000ff0500728c */ /* 0x000fe2000bf05270 */
[----:B0-----:R-:W-:Y:S01]  /*0a60*/  IADD3.X R5, PT, PT, RZ, R5, RZ, P0, !PT ;  /* 0x00000005ff057210 */ /* 0x001fe200007fe4ff */
[----:B--2---:R-:W-:-:S07]  /*0a70*/  FFMA R15, R4, R2, R15 ;  /* 0x00000002040f7223 */ /* 0x004fce000000000f */
[----:B------:R-:W-:Y:S05]  /*0a80*/  BRA.U UP0, `(.L_x_19) ;  /* 0xfffffffd00d47547 */ /* 0x000fea000b83ffff */
.L_x_14:
[----:B------:R-:W0:Y:S02]  /*0a90*/  LDC.64 R2, c[0x0][0x390] ;  /* 0x0000e400ff027b82 */ /* 0x000e240000000a00 */
[----:B0-----:R-:W-:-:S05]  /*0aa0*/  IMAD.WIDE R2, R0, 0x4, R2 ;  /* 0x0000000400027825 */ /* 0x001fca00078e0202 */
[----:B------:R-:W-:Y:S01]  /*0ab0*/  STG.E desc[UR14][R2.64], R15 ;  /* 0x0000000f02007986 */ /* 0x000fe2000c10190e */
[----:B------:R-:W-:Y:S05]  /*0ac0*/  EXIT ;  /* 0x000000000000794d */ /* 0x000fea0003800000 */
.L_x_20:
        /* <DEDUP_REMOVED lines=11> */
.L_x_25:


//--------------------- .text._Z19powerSpectrumKernelP6float2Pfi --------------------------
	.section	.text._Z19powerSpectrumKernelP6float2Pfi,"ax",@progbits
	.align	128
        .global         _Z19powerSpectrumKernelP6float2Pfi
        .type           _Z19powerSpectrumKernelP6float2Pfi,@function
        .size           _Z19powerSpectrumKernelP6float2Pfi,(.L_x_26 - _Z19powerSpectrumKernelP6float2Pfi)
        .other          _Z19powerSpectrumKernelP6float2Pfi,@"STO_CUDA_ENTRY STV_DEFAULT"
_Z19powerSpectrumKernelP6float2Pfi:
.text._Z19powerSpectrumKernelP6float2Pfi:
[----:B------:R-:W-:Y:S01]  /*0000*/  LDC R1, c[0x0][0x37c] ;  /* 0x0000df00ff017b82 */ /* 0x000fe20000000800 */
[----:B------:R-:W0:Y:S07]  /*0010*/  S2R R0, SR_TID.X ;  /* 0x0000000000007919 */ /* 0x000e2e0000002100 */
[----:B------:R-:W0:Y:S01]  /*0020*/  S2UR UR5, SR_CTAID.X ;  /* 0x00000000000579c3 */ /* 0x000e220000002500 */
[----:B------:R-:W1:Y:S07]  /*0030*/  LDCU UR4, c[0x0][0x390] ;  /* 0x00007200ff0477ac */ /* 0x000e6e0008000800 */
[----:B------:R-:W0:Y:S01]  /*0040*/  LDC R7, c[0x0][0x360] ;  /* 0x0000d800ff077b82 */ /* 0x000e220000000800 */
[----:B-1----:R-:W-:-:S04]  /*0050*/  ULEA.HI UR4, UR4, UR4, URZ, 0x1 ;  /* 0x0000000404047291 */ /* 0x002fc8000f8f08ff */
[----:B------:R-:W-:Y:S01]  /*0060*/  USHF.R.S32.HI UR4, URZ, 0x1, UR4 ;  /* 0x00000001ff047899 */ /* 0x000fe20008011404 */
[----:B0-----:R-:W-:-:S05]  /*0070*/  IMAD R7, R7, UR5, R0 ;  /* 0x0000000507077c24 */ /* 0x001fca000f8e0200 */
[----:B------:R-:W-:-:S13]  /*0080*/  ISETP.GT.AND P0, PT, R7, UR4, PT ;  /* 0x0000000407007c0c */ /* 0x000fda000bf04270 */
[----:B------:R-:W-:Y:S05]  /*0090*/  @P0 EXIT ;  /* 0x000000000000094d */ /* 0x000fea0003800000 */
[----:B------:R-:W0:Y:S01]  /*00a0*/  LDC.64 R2, c[0x0][0x380] ;  /* 0x0000e000ff027b82 */ /* 0x000e220000000a00 */
[----:B------:R-:W1:Y:S07]  /*00b0*/  LDCU.64 UR4, c[0x0][0x358] ;  /* 0x00006b00ff0477ac */ /* 0x000e6e0008000a00 */
[----:B------:R-:W2:Y:S01]  /*00c0*/  LDC.64 R4, c[0x0][0x388] ;  /* 0x0000e200ff047b82 */ /* 0x000ea20000000a00 */
[----:B0-----:R-:W-:-:S06]  /*00d0*/  IMAD.WIDE R2, R7, 0x8, R2 ;  /* 0x0000000807027825 */ /* 0x001fcc00078e0202 */
[----:B-1----:R-:W3:Y:S01]  /*00e0*/  LDG.E.64 R2, desc[UR4][R2.64] ;  /* 0x0000000402027981 */ /* 0x002ee2000c1e1b00 */
[----:B--2---:R-:W-:-:S04]  /*00f0*/  IMAD.WIDE R4, R7, 0x4, R4 ;  /* 0x0000000407047825 */ /* 0x004fc800078e0204 */
[----:B---3--:R-:W-:-:S04]  /*0100*/  FMUL R9, R3, R3 ;  /* 0x0000000303097220 */ /* 0x008fc80000400000 */
[----:B------:R-:W-:-:S05]  /*0110*/  FFMA R9, R2, R2, R9 ;  /* 0x0000000202097223 */ /* 0x000fca0000000009 */
[----:B------:R-:W-:Y:S01]  /*0120*/  STG.E desc[UR4][R4.64], R9 ;  /* 0x0000000904007986 */ /* 0x000fe2000c101904 */
[----:B------:R-:W-:Y:S05]  /*0130*/  EXIT ;  /* 0x000000000000794d */ /* 0x000fea0003800000 */
.L_x_21:
        /* <DEDUP_REMOVED lines=12> */
.L_x_26:


//--------------------- .nv.global.init           --------------------------
	.section	.nv.global.init,"aw",@progbits
	.align	4
.nv.global.init:
	.type		__cudart_i2opi_f,@object
	.size		__cudart_i2opi_f,(.L_0 - __cudart_i2opi_f)
__cudart_i2opi_f:
        /*0000*/ 	.byte	0x41, 0x90, 0x43, 0x3c, 0x99, 0x95, 0x62, 0xdb, 0xc0, 0xdd, 0x34, 0xf5, 0xd1, 0x57, 0x27, 0xfc
        /*0010*/ 	.byte	0x29, 0x15, 0x44, 0x4e, 0x6e, 0x83, 0xf9, 0xa2
.L_0:


//--------------------- .nv.shared.reserved.0     --------------------------
	.section	.nv.shared.reserved.0,"aw",@nobits
	.weak		__nv_reservedSMEM_offset_0_alias
	.size		__nv_reservedSMEM_offset_0_alias, 0, 64
	.other		__nv_reservedSMEM_offset_0_alias,@"STO_CUDA_RESERVED_SHARED STV_DEFAULT"
__nv_reservedSMEM_offset_0_alias:
	.zero		0
	.zero		64


//--------------------- .nv.constant0._Z9dctKernelPfS_iif --------------------------
	.section	.nv.constant0._Z9dctKernelPfS_iif,"a",@progbits
	.sectionflags	@""
	.align	4
.nv.constant0._Z9dctKernelPfS_iif:
	.zero		924


//--------------------- .nv.constant0._Z9logKernelPfS_i --------------------------
	.section	.nv.constant0._Z9logKernelPfS_i,"a",@progbits
	.sectionflags	@""
	.align	4
.nv.constant0._Z9logKernelPfS_i:
	.zero		916


//--------------------- .nv.constant0._Z21applyMelFiltersKernelPfS_S_ii --------------------------
	.section	.nv.constant0._Z21applyMelFiltersKernelPfS_S_ii,"a",@progbits
	.sectionflags	@""
	.align	4
.nv.constant0._Z21applyMelFiltersKernelPfS_S_ii:
	.zero		928


//--------------------- .nv.constant0._Z19powerSpectrumKernelP6float2Pfi --------------------------
	.section	.nv.constant0._Z19powerSpectrumKernelP6float2Pfi,"a",@progbits
	.sectionflags	@""
	.align	4
.nv.constant0._Z19powerSpectrumKernelP6float2Pfi:
	.zero		916


//--------------------- SYMBOLS --------------------------

	.type		.nv.reservedSmem.offset0,@object
	.size		.nv.reservedSmem.offset0,0x4
